	.target	sm_90a

	.elftype	@"ET_EXEC"


//--------------------- .note.nv.tkinfo           --------------------------
	.section	.note.nv.tkinfo,"",@"SHT_NOTE"
	.sectionflags	@"SHF_NOTE_NV_TKINFO"
	.tkinfo
        /*0018*/ 	.word	0x00000002
        /*0030*/ 	.string	""
        /*0030*/ 	.string	"ptxas"
        /*0030*/ 	.string	"Cuda compilation tools, release 13.0, V13.0.88"
        /*0030*/ 	.string	"Build cuda_13.0.r13.0/compiler.36424714_0"
        /*0030*/ 	.string	"-arch sm_90a -m 64 "



//--------------------- .note.nv.cuinfo           --------------------------
	.section	.note.nv.cuinfo,"",@"SHT_NOTE"
	.sectionflags	@"SHF_NOTE_NV_CUINFO"
        /*0018*/ 	.short	0x0002
        /*001a*/ 	.short	0x005a
        /*001c*/ 	.short	0x0082
	.zero		2


//--------------------- .nv.info                  --------------------------
	.section	.nv.info,"",@"SHT_CUDA_INFO"
	.align	4


	//----- nvinfo : EIATTR_REGCOUNT
	.align		4
        /*0000*/ 	.byte	0x04, 0x2f
        /*0002*/ 	.short	(.L_12 - .L_11)
	.align		4
.L_11:
        /*0004*/ 	.word	index@(_ZN7cutlass13device_kernelIN5flash19enable_sm80_to_sm89INS1_16FlashAttnFwdSm80INS1_25CollectiveMainloopFwdSm80ILi4ELi1ELb0EN4cute5tupleIJNS5_1CILi128EEENS7_ILi64EEES8_EEELi128ENS_6half_tEfNS_4arch4Sm80ELb1ELb0ELb1ELb1ELb1ELb1ELb1ELb0EEENS1_21CollectiveEpilogueFwdINS6_IJS8_S8_S9_EEENS6_IJNS7_ILi1EEESH_SH_EEESB_SD_Li128ELb1ELb1ELb0ELb0EEENS1_19SingleTileSchedulerILb1ELb0ELb1ELi128EEEEEEEEEvNT_6ParamsE)
        /*0008*/ 	.word	0x00000004


	//----- nvinfo : EIATTR_FRAME_SIZE
	.align		4
.L_12:
        /*000c*/ 	.byte	0x04, 0x11
        /*000e*/ 	.short	(.L_14 - .L_13)
	.align		4
.L_13:
        /*0010*/ 	.word	index@(_ZN7cutlass13device_kernelIN5flash19enable_sm80_to_sm89INS1_16FlashAttnFwdSm80INS1_25CollectiveMainloopFwdSm80ILi4ELi1ELb0EN4cute5tupleIJNS5_1CILi128EEENS7_ILi64EEES8_EEELi128ENS_6half_tEfNS_4arch4Sm80ELb1ELb0ELb1ELb1ELb1ELb1ELb1ELb0EEENS1_21CollectiveEpilogueFwdINS6_IJS8_S8_S9_EEENS6_IJNS7_ILi1EEESH_SH_EEESB_SD_Li128ELb1ELb1ELb0ELb0EEENS1_19SingleTileSchedulerILb1ELb0ELb1ELi128EEEEEEEEEvNT_6ParamsE)
        /*0014*/ 	.word	0x00000000


	//----- nvinfo : EIATTR_REGCOUNT
	.align		4
.L_14:
        /*0018*/ 	.byte	0x04, 0x2f
        /*001a*/ 	.short	(.L_16 - .L_15)
	.align		4
.L_15:
        /*001c*/ 	.word	index@(_ZN7cutlass13device_kernelIN5flash19enable_sm80_to_sm89INS1_16FlashAttnFwdSm80INS1_25CollectiveMainloopFwdSm80ILi4ELi1ELb0EN4cute5tupleIJNS5_1CILi128EEENS7_ILi64EEES8_EEELi128ENS_6half_tEfNS_4arch4Sm80ELb1ELb0ELb1ELb1ELb1ELb0ELb1ELb0EEENS1_21CollectiveEpilogueFwdINS6_IJS8_S8_S9_EEENS6_IJNS7_ILi1EEESH_SH_EEESB_SD_Li128ELb1ELb1ELb0ELb0EEENS1_19SingleTileSchedulerILb1ELb0ELb1ELi128EEEEEEEEEvNT_6ParamsE)
        /*0020*/ 	.word	0x00000004


	//----- nvinfo : EIATTR_FRAME_SIZE
	.align		4
.L_16:
        /*0024*/ 	.byte	0x04, 0x11
        /*0026*/ 	.short	(.L_18 - .L_17)
	.align		4
.L_17:
        /*0028*/ 	.word	index@(_ZN7cutlass13device_kernelIN5flash19enable_sm80_to_sm89INS1_16FlashAttnFwdSm80INS1_25CollectiveMainloopFwdSm80ILi4ELi1ELb0EN4cute5tupleIJNS5_1CILi128EEENS7_ILi64EEES8_EEELi128ENS_6half_tEfNS_4arch4Sm80ELb1ELb0ELb1ELb1ELb1ELb0ELb1ELb0EEENS1_21CollectiveEpilogueFwdINS6_IJS8_S8_S9_EEENS6_IJNS7_ILi1EEESH_SH_EEESB_SD_Li128ELb1ELb1ELb0ELb0EEENS1_19SingleTileSchedulerILb1ELb0ELb1ELi128EEEEEEEEEvNT_6ParamsE)
        /*002c*/ 	.word	0x00000000


	//----- nvinfo : EIATTR_REGCOUNT
	.align		4
.L_18:
        /*0030*/ 	.byte	0x04, 0x2f
        /*0032*/ 	.short	(.L_20 - .L_19)
	.align		4
.L_19:
        /*0034*/ 	.word	index@(_ZN7cutlass13device_kernelIN5flash19enable_sm80_to_sm89INS1_16FlashAttnFwdSm80INS1_25CollectiveMainloopFwdSm80ILi4ELi1ELb0EN4cute5tupleIJNS5_1CILi128EEENS7_ILi64EEES8_EEELi128ENS_6half_tEfNS_4arch4Sm80ELb1ELb0ELb1ELb0ELb1ELb0ELb1ELb0EEENS1_21CollectiveEpilogueFwdINS6_IJS8_S8_S9_EEENS6_IJNS7_ILi1EEESH_SH_EEESB_SD_Li128ELb0ELb1ELb0ELb0EEENS1_30DynamicPersistentTileSchedulerILi128ELi128ELb0ELb1ELb0EEEEEEEEEvNT_6ParamsE)
        /*0038*/ 	.word	0x00000004


	//----- nvinfo : EIATTR_FRAME_SIZE
	.align		4
.L_20:
        /*003c*/ 	.byte	0x04, 0x11
        /*003e*/ 	.short	(.L_22 - .L_21)
	.align		4
.L_21:
        /*0040*/ 	.word	index@(_ZN7cutlass13device_kernelIN5flash19enable_sm80_to_sm89INS1_16FlashAttnFwdSm80INS1_25CollectiveMainloopFwdSm80ILi4ELi1ELb0EN4cute5tupleIJNS5_1CILi128EEENS7_ILi64EEES8_EEELi128ENS_6half_tEfNS_4arch4Sm80ELb1ELb0ELb1ELb0ELb1ELb0ELb1ELb0EEENS1_21CollectiveEpilogueFwdINS6_IJS8_S8_S9_EEENS6_IJNS7_ILi1EEESH_SH_EEESB_SD_Li128ELb0ELb1ELb0ELb0EEENS1_30DynamicPersistentTileSchedulerILi128ELi128ELb0ELb1ELb0EEEEEEEEEvNT_6ParamsE)
        /*0044*/ 	.word	0x00000000


	//----- nvinfo : EIATTR_REGCOUNT
	.align		4
.L_22:
        /*0048*/ 	.byte	0x04, 0x2f
        /*004a*/ 	.short	(.L_24 - .L_23)
	.align		4
.L_23:
        /*004c*/ 	.word	index@(_ZN7cutlass13device_kernelIN5flash19enable_sm80_to_sm89INS1_16FlashAttnFwdSm80INS1_25CollectiveMainloopFwdSm80ILi4ELi1ELb0EN4cute5tupleIJNS5_1CILi128EEENS7_ILi48EEES8_EEELi128ENS_6half_tEfNS_4arch4Sm80ELb0ELb1ELb1ELb1ELb1ELb1ELb1ELb0EEENS1_21CollectiveEpilogueFwdINS6_IJS8_S8_S9_EEENS6_IJNS7_ILi1EEESH_SH_EEESB_SD_Li128ELb1ELb1ELb0ELb0EEENS1_19SingleTileSchedulerILb1ELb0ELb1ELi128EEEEEEEEEvNT_6ParamsE)
        /*0050*/ 	.word	0x00000004


	//----- nvinfo : EIATTR_FRAME_SIZE
	.align		4
.L_24:
        /*0054*/ 	.byte	0x04, 0x11
        /*0056*/ 	.short	(.L_26 - .L_25)
	.align		4
.L_25:
        /*0058*/ 	.word	index@(_ZN7cutlass13device_kernelIN5flash19enable_sm80_to_sm89INS1_16FlashAttnFwdSm80INS1_25CollectiveMainloopFwdSm80ILi4ELi1ELb0EN4cute5tupleIJNS5_1CILi128EEENS7_ILi48EEES8_EEELi128ENS_6half_tEfNS_4arch4Sm80ELb0ELb1ELb1ELb1ELb1ELb1ELb1ELb0EEENS1_21CollectiveEpilogueFwdINS6_IJS8_S8_S9_EEENS6_IJNS7_ILi1EEESH_SH_EEESB_SD_Li128ELb1ELb1ELb0ELb0EEENS1_19SingleTileSchedulerILb1ELb0ELb1ELi128EEEEEEEEEvNT_6ParamsE)
        /*005c*/ 	.word	0x00000000


	//----- nvinfo : EIATTR_REGCOUNT
	.align		4
.L_26:
        /*0060*/ 	.byte	0x04, 0x2f
        /*0062*/ 	.short	(.L_28 - .L_27)
	.align		4
.L_27:
        /*0064*/ 	.word	index@(_ZN7cutlass13device_kernelIN5flash19enable_sm80_to_sm89INS1_16FlashAttnFwdSm80INS1_25CollectiveMainloopFwdSm80ILi4ELi1ELb0EN4cute5tupleIJNS5_1CILi128EEENS7_ILi48EEES8_EEELi128ENS_6half_tEfNS_4arch4Sm80ELb0ELb1ELb1ELb1ELb1ELb0ELb1ELb0EEENS1_21CollectiveEpilogueFwdINS6_IJS8_S8_S9_EEENS6_IJNS7_ILi1EEESH_SH_EEESB_SD_Li128ELb1ELb1ELb0ELb0EEENS1_19SingleTileSchedulerILb1ELb0ELb1ELi128EEEEEEEEEvNT_6ParamsE)
        /*0068*/ 	.word	0x00000004


	//----- nvinfo : EIATTR_FRAME_SIZE
	.align		4
.L_28:
        /*006c*/ 	.byte	0x04, 0x11
        /*006e*/ 	.short	(.L_30 - .L_29)
	.align		4
.L_29:
        /*0070*/ 	.word	index@(_ZN7cutlass13device_kernelIN5flash19enable_sm80_to_sm89INS1_16FlashAttnFwdSm80INS1_25CollectiveMainloopFwdSm80ILi4ELi1ELb0EN4cute5tupleIJNS5_1CILi128EEENS7_ILi48EEES8_EEELi128ENS_6half_tEfNS_4arch4Sm80ELb0ELb1ELb1ELb1ELb1ELb0ELb1ELb0EEENS1_21CollectiveEpilogueFwdINS6_IJS8_S8_S9_EEENS6_IJNS7_ILi1EEESH_SH_EEESB_SD_Li128ELb1ELb1ELb0ELb0EEENS1_19SingleTileSchedulerILb1ELb0ELb1ELi128EEEEEEEEEvNT_6ParamsE)
        /*0074*/ 	.word	0x00000000


	//----- nvinfo : EIATTR_REGCOUNT
	.align		4
.L_30:
        /*0078*/ 	.byte	0x04, 0x2f
        /*007a*/ 	.short	(.L_32 - .L_31)
	.align		4
.L_31:
        /*007c*/ 	.word	index@(_ZN7cutlass13device_kernelIN5flash19enable_sm80_to_sm89INS1_16FlashAttnFwdSm80INS1_25CollectiveMainloopFwdSm80ILi4ELi1ELb0EN4cute5tupleIJNS5_1CILi128EEENS7_ILi48EEES8_EEELi128ENS_6half_tEfNS_4arch4Sm80ELb0ELb1ELb1ELb0ELb1ELb0ELb1ELb0EEENS1_21CollectiveEpilogueFwdINS6_IJS8_S8_S9_EEENS6_IJNS7_ILi1EEESH_SH_EEESB_SD_Li128ELb0ELb1ELb0ELb0EEENS1_19SingleTileSchedulerILb0ELb0ELb1ELi128EEEEEEEEEvNT_6ParamsE)
        /*0080*/ 	.word	0x00000004


	//----- nvinfo : EIATTR_FRAME_SIZE
	.align		4
.L_32:
        /*0084*/ 	.byte	0x04, 0x11
        /*0086*/ 	.short	(.L_34 - .L_33)
	.align		4
.L_33:
        /*0088*/ 	.word	index@(_ZN7cutlass13device_kernelIN5flash19enable_sm80_to_sm89INS1_16FlashAttnFwdSm80INS1_25CollectiveMainloopFwdSm80ILi4ELi1ELb0EN4cute5tupleIJNS5_1CILi128EEENS7_ILi48EEES8_EEELi128ENS_6half_tEfNS_4arch4Sm80ELb0ELb1ELb1ELb0ELb1ELb0ELb1ELb0EEENS1_21CollectiveEpilogueFwdINS6_IJS8_S8_S9_EEENS6_IJNS7_ILi1EEESH_SH_EEESB_SD_Li128ELb0ELb1ELb0ELb0EEENS1_19SingleTileSchedulerILb0ELb0ELb1ELi128EEEEEEEEEvNT_6ParamsE)
        /*008c*/ 	.word	0x00000000


	//----- nvinfo : EIATTR_REGCOUNT
	.align		4
.L_34:
        /*0090*/ 	.byte	0x04, 0x2f
        /*0092*/ 	.short	(.L_36 - .L_35)
	.align		4
.L_35:
        /*0094*/ 	.word	index@(_ZN7cutlass13device_kernelIN5flash19enable_sm80_to_sm89INS1_16FlashAttnFwdSm80INS1_25CollectiveMainloopFwdSm80ILi4ELi1ELb0EN4cute5tupleIJNS5_1CILi128EEENS7_ILi64EEES8_EEELi128ENS_6half_tEfNS_4arch4Sm80ELb0ELb0ELb1ELb1ELb1ELb1ELb1ELb0EEENS1_21CollectiveEpilogueFwdINS6_IJS8_S8_S9_EEENS6_IJNS7_ILi1EEESH_SH_EEESB_SD_Li128ELb1ELb1ELb0ELb0EEENS1_19SingleTileSchedulerILb1ELb0ELb1ELi128EEEEEEEEEvNT_6ParamsE)
        /*0098*/ 	.word	0x00000004


	//----- nvinfo : EIATTR_FRAME_SIZE
	.align		4
.L_36:
        /*009c*/ 	.byte	0x04, 0x11
        /*009e*/ 	.short	(.L_38 - .L_37)
	.align		4
.L_37:
        /*00a0*/ 	.word	index@(_ZN7cutlass13device_kernelIN5flash19enable_sm80_to_sm89INS1_16FlashAttnFwdSm80INS1_25CollectiveMainloopFwdSm80ILi4ELi1ELb0EN4cute5tupleIJNS5_1CILi128EEENS7_ILi64EEES8_EEELi128ENS_6half_tEfNS_4arch4Sm80ELb0ELb0ELb1ELb1ELb1ELb1ELb1ELb0EEENS1_21CollectiveEpilogueFwdINS6_IJS8_S8_S9_EEENS6_IJNS7_ILi1EEESH_SH_EEESB_SD_Li128ELb1ELb1ELb0ELb0EEENS1_19SingleTileSchedulerILb1ELb0ELb1ELi128EEEEEEEEEvNT_6ParamsE)
        /*00a4*/ 	.word	0x00000000


	//----- nvinfo : EIATTR_REGCOUNT
	.align		4
.L_38:
        /*00a8*/ 	.byte	0x04, 0x2f
        /*00aa*/ 	.short	(.L_40 - .L_39)
	.align		4
.L_39:
        /*00ac*/ 	.word	index@(_ZN7cutlass13device_kernelIN5flash19enable_sm80_to_sm89INS1_16FlashAttnFwdSm80INS1_25CollectiveMainloopFwdSm80ILi4ELi1ELb0EN4cute5tupleIJNS5_1CILi128EEENS7_ILi64EEES8_EEELi128ENS_6half_tEfNS_4arch4Sm80ELb0ELb0ELb1ELb1ELb1ELb0ELb1ELb0EEENS1_21CollectiveEpilogueFwdINS6_IJS8_S8_S9_EEENS6_IJNS7_ILi1EEESH_SH_EEESB_SD_Li128ELb1ELb1ELb0ELb0EEENS1_19SingleTileSchedulerILb1ELb0ELb1ELi128EEEEEEEEEvNT_6ParamsE)
        /*00b0*/ 	.word	0x00000004


	//----- nvinfo : EIATTR_FRAME_SIZE
	.align		4
.L_40:
        /*00b4*/ 	.byte	0x04, 0x11
        /*00b6*/ 	.short	(.L_42 - .L_41)
	.align		4
.L_41:
        /*00b8*/ 	.word	index@(_ZN7cutlass13device_kernelIN5flash19enable_sm80_to_sm89INS1_16FlashAttnFwdSm80INS1_25CollectiveMainloopFwdSm80ILi4ELi1ELb0EN4cute5tupleIJNS5_1CILi128EEENS7_ILi64EEES8_EEELi128ENS_6half_tEfNS_4arch4Sm80ELb0ELb0ELb1ELb1ELb1ELb0ELb1ELb0EEENS1_21CollectiveEpilogueFwdINS6_IJS8_S8_S9_EEENS6_IJNS7_ILi1EEESH_SH_EEESB_SD_Li128ELb1ELb1ELb0ELb0EEENS1_19SingleTileSchedulerILb1ELb0ELb1ELi128EEEEEEEEEvNT_6ParamsE)
        /*00bc*/ 	.word	0x00000000


	//----- nvinfo : EIATTR_REGCOUNT
	.align		4
.L_42:
        /*00c0*/ 	.byte	0x04, 0x2f
        /*00c2*/ 	.short	(.L_44 - .L_43)
	.align		4
.L_43:
        /*00c4*/ 	.word	index@(_ZN7cutlass13device_kernelIN5flash19enable_sm80_to_sm89INS1_16FlashAttnFwdSm80INS1_25CollectiveMainloopFwdSm80ILi4ELi1ELb0EN4cute5tupleIJNS5_1CILi128EEENS7_ILi64EEES8_EEELi128ENS_6half_tEfNS_4arch4Sm80ELb0ELb0ELb1ELb0ELb1ELb0ELb1ELb0EEENS1_21CollectiveEpilogueFwdINS6_IJS8_S8_S9_EEENS6_IJNS7_ILi1EEESH_SH_EEESB_SD_Li128ELb0ELb1ELb0ELb0EEENS1_19SingleTileSchedulerILb0ELb0ELb1ELi128EEEEEEEEEvNT_6ParamsE)
        /*00c8*/ 	.word	0x00000004


	//----- nvinfo : EIATTR_FRAME_SIZE
	.align		4
.L_44:
        /*00cc*/ 	.byte	0x04, 0x11
        /*00ce*/ 	.short	(.L_46 - .L_45)
	.align		4
.L_45:
        /*00d0*/ 	.word	index@(_ZN7cutlass13device_kernelIN5flash19enable_sm80_to_sm89INS1_16FlashAttnFwdSm80INS1_25CollectiveMainloopFwdSm80ILi4ELi1ELb0EN4cute5tupleIJNS5_1CILi128EEENS7_ILi64EEES8_EEELi128ENS_6half_tEfNS_4arch4Sm80ELb0ELb0ELb1ELb0ELb1ELb0ELb1ELb0EEENS1_21CollectiveEpilogueFwdINS6_IJS8_S8_S9_EEENS6_IJNS7_ILi1EEESH_SH_EEESB_SD_Li128ELb0ELb1ELb0ELb0EEENS1_19SingleTileSchedulerILb0ELb0ELb1ELi128EEEEEEEEEvNT_6ParamsE)
        /*00d4*/ 	.word	0x00000000


	//----- nvinfo : EIATTR_REGCOUNT
	.align		4
.L_46:
        /*00d8*/ 	.byte	0x04, 0x2f
        /*00da*/ 	.short	(.L_48 - .L_47)
	.align		4
.L_47:
        /*00dc*/ 	.word	index@(_ZN7cutlass13device_kernelIN5flash19enable_sm80_to_sm89INS1_16FlashAttnFwdSm80INS1_25CollectiveMainloopFwdSm80ILi8ELi1ELb1EN4cute5tupleIJNS5_1CILi128EEES8_S8_EEELi128ENS_6half_tEfNS_4arch4Sm80ELb1ELb0ELb1ELb1ELb1ELb1ELb1ELb0EEENS1_21CollectiveEpilogueFwdIS9_NS6_IJNS7_ILi1EEESF_SF_EEESA_SC_Li256ELb1ELb1ELb0ELb0EEENS1_19SingleTileSchedulerILb1ELb0ELb1ELi128EEEEEEEEEvNT_6ParamsE)
        /*00e0*/ 	.word	0x00000004


	//----- nvinfo : EIATTR_FRAME_SIZE
	.align		4
.L_48:
        /*00e4*/ 	.byte	0x04, 0x11
        /*00e6*/ 	.short	(.L_50 - .L_49)
	.align		4
.L_49:
        /*00e8*/ 	.word	index@(_ZN7cutlass13device_kernelIN5flash19enable_sm80_to_sm89INS1_16FlashAttnFwdSm80INS1_25CollectiveMainloopFwdSm80ILi8ELi1ELb1EN4cute5tupleIJNS5_1CILi128EEES8_S8_EEELi128ENS_6half_tEfNS_4arch4Sm80ELb1ELb0ELb1ELb1ELb1ELb1ELb1ELb0EEENS1_21CollectiveEpilogueFwdIS9_NS6_IJNS7_ILi1EEESF_SF_EEESA_SC_Li256ELb1ELb1ELb0ELb0EEENS1_19SingleTileSchedulerILb1ELb0ELb1ELi128EEEEEEEEEvNT_6ParamsE)
        /*00ec*/ 	.word	0x00000000


	//----- nvinfo : EIATTR_REGCOUNT
	.align		4
.L_50:
        /*00f0*/ 	.byte	0x04, 0x2f
        /*00f2*/ 	.short	(.L_52 - .L_51)
	.align		4
.L_51:
        /*00f4*/ 	.word	index@(_ZN7cutlass13device_kernelIN5flash19enable_sm80_to_sm89INS1_16FlashAttnFwdSm80INS1_25CollectiveMainloopFwdSm80ILi8ELi1ELb1EN4cute5tupleIJNS5_1CILi128EEES8_S8_EEELi128ENS_6half_tEfNS_4arch4Sm80ELb1ELb0ELb1ELb1ELb1ELb0ELb1ELb0EEENS1_21CollectiveEpilogueFwdIS9_NS6_IJNS7_ILi1EEESF_SF_EEESA_SC_Li256ELb1ELb1ELb0ELb0EEENS1_19SingleTileSchedulerILb1ELb0ELb1ELi128EEEEEEEEEvNT_6ParamsE)
        /*00f8*/ 	.word	0x00000004


	//----- nvinfo : EIATTR_FRAME_SIZE
	.align		4
.L_52:
        /*00fc*/ 	.byte	0x04, 0x11
        /*00fe*/ 	.short	(.L_54 - .L_53)
	.align		4
.L_53:
        /*0100*/ 	.word	index@(_ZN7cutlass13device_kernelIN5flash19enable_sm80_to_sm89INS1_16FlashAttnFwdSm80INS1_25CollectiveMainloopFwdSm80ILi8ELi1ELb1EN4cute5tupleIJNS5_1CILi128EEES8_S8_EEELi128ENS_6half_tEfNS_4arch4Sm80ELb1ELb0ELb1ELb1ELb1ELb0ELb1ELb0EEENS1_21CollectiveEpilogueFwdIS9_NS6_IJNS7_ILi1EEESF_SF_EEESA_SC_Li256ELb1ELb1ELb0ELb0EEENS1_19SingleTileSchedulerILb1ELb0ELb1ELi128EEEEEEEEEvNT_6ParamsE)
        /*0104*/ 	.word	0x00000000


	//----- nvinfo : EIATTR_REGCOUNT
	.align		4
.L_54:
        /*0108*/ 	.byte	0x04, 0x2f
        /*010a*/ 	.short	(.L_56 - .L_55)
	.align		4
.L_55:
        /*010c*/ 	.word	index@(_ZN7cutlass13device_kernelIN5flash19enable_sm80_to_sm89INS1_16FlashAttnFwdSm80INS1_25CollectiveMainloopFwdSm80ILi8ELi1ELb1EN4cute5tupleIJNS5_1CILi128EEES8_S8_EEELi128ENS_6half_tEfNS_4arch4Sm80ELb1ELb0ELb1ELb0ELb1ELb0ELb1ELb0EEENS1_21CollectiveEpilogueFwdIS9_NS6_IJNS7_ILi1EEESF_SF_EEESA_SC_Li256ELb0ELb1ELb0ELb0EEENS1_30DynamicPersistentTileSchedulerILi256ELi256ELb0ELb1ELb0EEEEEEEEEvNT_6ParamsE)
        /*0110*/ 	.word	0x00000004


	//----- nvinfo : EIATTR_FRAME_SIZE
	.align		4
.L_56:
        /*0114*/ 	.byte	0x04, 0x11
        /*0116*/ 	.short	(.L_58 - .L_57)
	.align		4
.L_57:
        /*0118*/ 	.word	index@(_ZN7cutlass13device_kernelIN5flash19enable_sm80_to_sm89INS1_16FlashAttnFwdSm80INS1_25CollectiveMainloopFwdSm80ILi8ELi1ELb1EN4cute5tupleIJNS5_1CILi128EEES8_S8_EEELi128ENS_6half_tEfNS_4arch4Sm80ELb1ELb0ELb1ELb0ELb1ELb0ELb1ELb0EEENS1_21CollectiveEpilogueFwdIS9_NS6_IJNS7_ILi1EEESF_SF_EEESA_SC_Li256ELb0ELb1ELb0ELb0EEENS1_30DynamicPersistentTileSchedulerILi256ELi256ELb0ELb1ELb0EEEEEEEEEvNT_6ParamsE)
        /*011c*/ 	.word	0x00000000


	//----- nvinfo : EIATTR_REGCOUNT
	.align		4
.L_58:
        /*0120*/ 	.byte	0x04, 0x2f
        /*0122*/ 	.short	(.L_60 - .L_59)
	.align		4
.L_59:
        /*0124*/ 	.word	index@(_ZN7cutlass13device_kernelIN5flash19enable_sm80_to_sm89INS1_16FlashAttnFwdSm80INS1_25CollectiveMainloopFwdSm80ILi8ELi1ELb1EN4cute5tupleIJNS5_1CILi128EEENS7_ILi96EEES8_EEELi128ENS_6half_tEfNS_4arch4Sm80ELb0ELb1ELb1ELb1ELb1ELb1ELb1ELb0EEENS1_21CollectiveEpilogueFwdINS6_IJS8_S8_S9_EEENS6_IJNS7_ILi1EEESH_SH_EEESB_SD_Li256ELb1ELb1ELb0ELb0EEENS1_19SingleTileSchedulerILb1ELb0ELb1ELi128EEEEEEEEEvNT_6ParamsE)
        /*0128*/ 	.word	0x00000004


	//----- nvinfo : EIATTR_FRAME_SIZE
	.align		4
.L_60:
        /*012c*/ 	.byte	0x04, 0x11
        /*012e*/ 	.short	(.L_62 - .L_61)
	.align		4
.L_61:
        /*0130*/ 	.word	index@(_ZN7cutlass13device_kernelIN5flash19enable_sm80_to_sm89INS1_16FlashAttnFwdSm80INS1_25CollectiveMainloopFwdSm80ILi8ELi1ELb1EN4cute5tupleIJNS5_1CILi128EEENS7_ILi96EEES8_EEELi128ENS_6half_tEfNS_4arch4Sm80ELb0ELb1ELb1ELb1ELb1ELb1ELb1ELb0EEENS1_21CollectiveEpilogueFwdINS6_IJS8_S8_S9_EEENS6_IJNS7_ILi1EEESH_SH_EEESB_SD_Li256ELb1ELb1ELb0ELb0EEENS1_19SingleTileSchedulerILb1ELb0ELb1ELi128EEEEEEEEEvNT_6ParamsE)
        /*0134*/ 	.word	0x00000000


	//----- nvinfo : EIATTR_REGCOUNT
	.align		4
.L_62:
        /*0138*/ 	.byte	0x04, 0x2f
        /*013a*/ 	.short	(.L_64 - .L_63)
	.align		4
.L_63:
        /*013c*/ 	.word	index@(_ZN7cutlass13device_kernelIN5flash19enable_sm80_to_sm89INS1_16FlashAttnFwdSm80INS1_25CollectiveMainloopFwdSm80ILi8ELi1ELb1EN4cute5tupleIJNS5_1CILi128EEENS7_ILi96EEES8_EEELi128ENS_6half_tEfNS_4arch4Sm80ELb0ELb1ELb1ELb1ELb1ELb0ELb1ELb0EEENS1_21CollectiveEpilogueFwdINS6_IJS8_S8_S9_EEENS6_IJNS7_ILi1EEESH_SH_EEESB_SD_Li256ELb1ELb1ELb0ELb0EEENS1_19SingleTileSchedulerILb1ELb0ELb1ELi128EEEEEEEEEvNT_6ParamsE)
        /*0140*/ 	.word	0x00000004


	//----- nvinfo : EIATTR_FRAME_SIZE
	.align		4
.L_64:
        /*0144*/ 	.byte	0x04, 0x11
        /*0146*/ 	.short	(.L_66 - .L_65)
	.align		4
.L_65:
        /*0148*/ 	.word	index@(_ZN7cutlass13device_kernelIN5flash19enable_sm80_to_sm89INS1_16FlashAttnFwdSm80INS1_25CollectiveMainloopFwdSm80ILi8ELi1ELb1EN4cute5tupleIJNS5_1CILi128EEENS7_ILi96EEES8_EEELi128ENS_6half_tEfNS_4arch4Sm80ELb0ELb1ELb1ELb1ELb1ELb0ELb1ELb0EEENS1_21CollectiveEpilogueFwdINS6_IJS8_S8_S9_EEENS6_IJNS7_ILi1EEESH_SH_EEESB_SD_Li256ELb1ELb1ELb0ELb0EEENS1_19SingleTileSchedulerILb1ELb0ELb1ELi128EEEEEEEEEvNT_6ParamsE)
        /*014c*/ 	.word	0x00000000


	//----- nvinfo : EIATTR_REGCOUNT
	.align		4
.L_66:
        /*0150*/ 	.byte	0x04, 0x2f
        /*0152*/ 	.short	(.L_68 - .L_67)
	.align		4
.L_67:
        /*0154*/ 	.word	index@(_ZN7cutlass13device_kernelIN5flash19enable_sm80_to_sm89INS1_16FlashAttnFwdSm80INS1_25CollectiveMainloopFwdSm80ILi8ELi1ELb1EN4cute5tupleIJNS5_1CILi128EEENS7_ILi96EEES8_EEELi128ENS_6half_tEfNS_4arch4Sm80ELb0ELb1ELb1ELb0ELb1ELb0ELb1ELb0EEENS1_21CollectiveEpilogueFwdINS6_IJS8_S8_S9_EEENS6_IJNS7_ILi1EEESH_SH_EEESB_SD_Li256ELb0ELb1ELb0ELb0EEENS1_19SingleTileSchedulerILb0ELb0ELb1ELi128EEEEEEEEEvNT_6ParamsE)
        /*0158*/ 	.word	0x00000004


	//----- nvinfo : EIATTR_FRAME_SIZE
	.align		4
.L_68:
        /*015c*/ 	.byte	0x04, 0x11
        /*015e*/ 	.short	(.L_70 - .L_69)
	.align		4
.L_69:
        /*0160*/ 	.word	index@(_ZN7cutlass13device_kernelIN5flash19enable_sm80_to_sm89INS1_16FlashAttnFwdSm80INS1_25CollectiveMainloopFwdSm80ILi8ELi1ELb1EN4cute5tupleIJNS5_1CILi128EEENS7_ILi96EEES8_EEELi128ENS_6half_tEfNS_4arch4Sm80ELb0ELb1ELb1ELb0ELb1ELb0ELb1ELb0EEENS1_21CollectiveEpilogueFwdINS6_IJS8_S8_S9_EEENS6_IJNS7_ILi1EEESH_SH_EEESB_SD_Li256ELb0ELb1ELb0ELb0EEENS1_19SingleTileSchedulerILb0ELb0ELb1ELi128EEEEEEEEEvNT_6ParamsE)
        /*0164*/ 	.word	0x00000000


	//----- nvinfo : EIATTR_REGCOUNT
	.align		4
.L_70:
        /*0168*/ 	.byte	0x04, 0x2f
        /*016a*/ 	.short	(.L_72 - .L_71)
	.align		4
.L_71:
        /*016c*/ 	.word	index@(_ZN7cutlass13device_kernelIN5flash19enable_sm80_to_sm89INS1_16FlashAttnFwdSm80INS1_25CollectiveMainloopFwdSm80ILi8ELi1ELb1EN4cute5tupleIJNS5_1CILi128EEES8_S8_EEELi128ENS_6half_tEfNS_4arch4Sm80ELb0ELb0ELb1ELb1ELb1ELb1ELb1ELb0EEENS1_21CollectiveEpilogueFwdIS9_NS6_IJNS7_ILi1EEESF_SF_EEESA_SC_Li256ELb1ELb1ELb0ELb0EEENS1_19SingleTileSchedulerILb1ELb0ELb1ELi128EEEEEEEEEvNT_6ParamsE)
        /*0170*/ 	.word	0x00000004


	//----- nvinfo : EIATTR_FRAME_SIZE
	.align		4
.L_72:
        /*0174*/ 	.byte	0x04, 0x11
        /*0176*/ 	.short	(.L_74 - .L_73)
	.align		4
.L_73:
        /*0178*/ 	.word	index@(_ZN7cutlass13device_kernelIN5flash19enable_sm80_to_sm89INS1_16FlashAttnFwdSm80INS1_25CollectiveMainloopFwdSm80ILi8ELi1ELb1EN4cute5tupleIJNS5_1CILi128EEES8_S8_EEELi128ENS_6half_tEfNS_4arch4Sm80ELb0ELb0ELb1ELb1ELb1ELb1ELb1ELb0EEENS1_21CollectiveEpilogueFwdIS9_NS6_IJNS7_ILi1EEESF_SF_EEESA_SC_Li256ELb1ELb1ELb0ELb0EEENS1_19SingleTileSchedulerILb1ELb0ELb1ELi128EEEEEEEEEvNT_6ParamsE)
        /*017c*/ 	.word	0x00000000


	//----- nvinfo : EIATTR_REGCOUNT
	.align		4
.L_74:
        /*0180*/ 	.byte	0x04, 0x2f
        /*0182*/ 	.short	(.L_76 - .L_75)
	.align		4
.L_75:
        /*0184*/ 	.word	index@(_ZN7cutlass13device_kernelIN5flash19enable_sm80_to_sm89INS1_16FlashAttnFwdSm80INS1_25CollectiveMainloopFwdSm80ILi8ELi1ELb1EN4cute5tupleIJNS5_1CILi128EEES8_S8_EEELi128ENS_6half_tEfNS_4arch4Sm80ELb0ELb0ELb1ELb1ELb1ELb0ELb1ELb0EEENS1_21CollectiveEpilogueFwdIS9_NS6_IJNS7_ILi1EEESF_SF_EEESA_SC_Li256ELb1ELb1ELb0ELb0EEENS1_19SingleTileSchedulerILb1ELb0ELb1ELi128EEEEEEEEEvNT_6ParamsE)
        /*0188*/ 	.word	0x00000004


	//----- nvinfo : EIATTR_FRAME_SIZE
	.align		4
.L_76:
        /*018c*/ 	.byte	0x04, 0x11
        /*018e*/ 	.short	(.L_78 - .L_77)
	.align		4
.L_77:
        /*0190*/ 	.word	index@(_ZN7cutlass13device_kernelIN5flash19enable_sm80_to_sm89INS1_16FlashAttnFwdSm80INS1_25CollectiveMainloopFwdSm80ILi8ELi1ELb1EN4cute5tupleIJNS5_1CILi128EEES8_S8_EEELi128ENS_6half_tEfNS_4arch4Sm80ELb0ELb0ELb1ELb1ELb1ELb0ELb1ELb0EEENS1_21CollectiveEpilogueFwdIS9_NS6_IJNS7_ILi1EEESF_SF_EEESA_SC_Li256ELb1ELb1ELb0ELb0EEENS1_19SingleTileSchedulerILb1ELb0ELb1ELi128EEEEEEEEEvNT_6ParamsE)
        /*0194*/ 	.word	0x00000000


	//----- nvinfo : EIATTR_REGCOUNT
	.align		4
.L_78:
        /*0198*/ 	.byte	0x04, 0x2f
        /*019a*/ 	.short	(.L_80 - .L_79)
	.align		4
.L_79:
        /*019c*/ 	.word	index@(_ZN7cutlass13device_kernelIN5flash19enable_sm80_to_sm89INS1_16FlashAttnFwdSm80INS1_25CollectiveMainloopFwdSm80ILi8ELi1ELb1EN4cute5tupleIJNS5_1CILi128EEES8_S8_EEELi128ENS_6half_tEfNS_4arch4Sm80ELb0ELb0ELb1ELb0ELb1ELb0ELb1ELb0EEENS1_21CollectiveEpilogueFwdIS9_NS6_IJNS7_ILi1EEESF_SF_EEESA_SC_Li256ELb0ELb1ELb0ELb0EEENS1_19SingleTileSchedulerILb0ELb0ELb1ELi128EEEEEEEEEvNT_6ParamsE)
        /*01a0*/ 	.word	0x00000004


	//----- nvinfo : EIATTR_FRAME_SIZE
	.align		4
.L_80:
        /*01a4*/ 	.byte	0x04, 0x11
        /*01a6*/ 	.short	(.L_82 - .L_81)
	.align		4
.L_81:
        /*01a8*/ 	.word	index@(_ZN7cutlass13device_kernelIN5flash19enable_sm80_to_sm89INS1_16FlashAttnFwdSm80INS1_25CollectiveMainloopFwdSm80ILi8ELi1ELb1EN4cute5tupleIJNS5_1CILi128EEES8_S8_EEELi128ENS_6half_tEfNS_4arch4Sm80ELb0ELb0ELb1ELb0ELb1ELb0ELb1ELb0EEENS1_21CollectiveEpilogueFwdIS9_NS6_IJNS7_ILi1EEESF_SF_EEESA_SC_Li256ELb0ELb1ELb0ELb0EEENS1_19SingleTileSchedulerILb0ELb0ELb1ELi128EEEEEEEEEvNT_6ParamsE)
        /*01ac*/ 	.word	0x00000000


	//----- nvinfo : EIATTR_MIN_STACK_SIZE
	.align		4
.L_82:
        /*01b0*/ 	.byte	0x04, 0x12
        /*01b2*/ 	.short	(.L_84 - .L_83)
	.align		4
.L_83:
        /*01b4*/ 	.word	index@(_ZN7cutlass13device_kernelIN5flash19enable_sm80_to_sm89INS1_16FlashAttnFwdSm80INS1_25CollectiveMainloopFwdSm80ILi8ELi1ELb1EN4cute5tupleIJNS5_1CILi128EEES8_S8_EEELi128ENS_6half_tEfNS_4arch4Sm80ELb0ELb0ELb1ELb0ELb1ELb0ELb1ELb0EEENS1_21CollectiveEpilogueFwdIS9_NS6_IJNS7_ILi1EEESF_SF_EEESA_SC_Li256ELb0ELb1ELb0ELb0EEENS1_19SingleTileSchedulerILb0ELb0ELb1ELi128EEEEEEEEEvNT_6ParamsE)
        /*01b8*/ 	.word	0x00000000


	//----- nvinfo : EIATTR_MIN_STACK_SIZE
	.align		4
.L_84:
        /*01bc*/ 	.byte	0x04, 0x12
        /*01be*/ 	.short	(.L_86 - .L_85)
	.align		4
.L_85:
        /*01c0*/ 	.word	index@(_ZN7cutlass13device_kernelIN5flash19enable_sm80_to_sm89INS1_16FlashAttnFwdSm80INS1_25CollectiveMainloopFwdSm80ILi8ELi1ELb1EN4cute5tupleIJNS5_1CILi128EEES8_S8_EEELi128ENS_6half_tEfNS_4arch4Sm80ELb0ELb0ELb1ELb1ELb1ELb0ELb1ELb0EEENS1_21CollectiveEpilogueFwdIS9_NS6_IJNS7_ILi1EEESF_SF_EEESA_SC_Li256ELb1ELb1ELb0ELb0EEENS1_19SingleTileSchedulerILb1ELb0ELb1ELi128EEEEEEEEEvNT_6ParamsE)
        /*01c4*/ 	.word	0x00000000


	//----- nvinfo : EIATTR_MIN_STACK_SIZE
	.align		4
.L_86:
        /*01c8*/ 	.byte	0x04, 0x12
        /*01ca*/ 	.short	(.L_88 - .L_87)
	.align		4
.L_87:
        /*01cc*/ 	.word	index@(_ZN7cutlass13device_kernelIN5flash19enable_sm80_to_sm89INS1_16FlashAttnFwdSm80INS1_25CollectiveMainloopFwdSm80ILi8ELi1ELb1EN4cute5tupleIJNS5_1CILi128EEES8_S8_EEELi128ENS_6half_tEfNS_4arch4Sm80ELb0ELb0ELb1ELb1ELb1ELb1ELb1ELb0EEENS1_21CollectiveEpilogueFwdIS9_NS6_IJNS7_ILi1EEESF_SF_EEESA_SC_Li256ELb1ELb1ELb0ELb0EEENS1_19SingleTileSchedulerILb1ELb0ELb1ELi128EEEEEEEEEvNT_6ParamsE)
        /*01d0*/ 	.word	0x00000000


	//----- nvinfo : EIATTR_MIN_STACK_SIZE
	.align		4
.L_88:
        /*01d4*/ 	.byte	0x04, 0x12
        /*01d6*/ 	.short	(.L_90 - .L_89)
	.align		4
.L_89:
        /*01d8*/ 	.word	index@(_ZN7cutlass13device_kernelIN5flash19enable_sm80_to_sm89INS1_16FlashAttnFwdSm80INS1_25CollectiveMainloopFwdSm80ILi8ELi1ELb1EN4cute5tupleIJNS5_1CILi128EEENS7_ILi96EEES8_EEELi128ENS_6half_tEfNS_4arch4Sm80ELb0ELb1ELb1ELb0ELb1ELb0ELb1ELb0EEENS1_21CollectiveEpilogueFwdINS6_IJS8_S8_S9_EEENS6_IJNS7_ILi1EEESH_SH_EEESB_SD_Li256ELb0ELb1ELb0ELb0EEENS1_19SingleTileSchedulerILb0ELb0ELb1ELi128EEEEEEEEEvNT_6ParamsE)
        /*01dc*/ 	.word	0x00000000


	//----- nvinfo : EIATTR_MIN_STACK_SIZE
	.align		4
.L_90:
        /*01e0*/ 	.byte	0x04, 0x12
        /*01e2*/ 	.short	(.L_92 - .L_91)
	.align		4
.L_91:
        /*01e4*/ 	.word	index@(_ZN7cutlass13device_kernelIN5flash19enable_sm80_to_sm89INS1_16FlashAttnFwdSm80INS1_25CollectiveMainloopFwdSm80ILi8ELi1ELb1EN4cute5tupleIJNS5_1CILi128EEENS7_ILi96EEES8_EEELi128ENS_6half_tEfNS_4arch4Sm80ELb0ELb1ELb1ELb1ELb1ELb0ELb1ELb0EEENS1_21CollectiveEpilogueFwdINS6_IJS8_S8_S9_EEENS6_IJNS7_ILi1EEESH_SH_EEESB_SD_Li256ELb1ELb1ELb0ELb0EEENS1_19SingleTileSchedulerILb1ELb0ELb1ELi128EEEEEEEEEvNT_6ParamsE)
        /*01e8*/ 	.word	0x00000000


	//----- nvinfo : EIATTR_MIN_STACK_SIZE
	.align		4
.L_92:
        /*01ec*/ 	.byte	0x04, 0x12
        /*01ee*/ 	.short	(.L_94 - .L_93)
	.align		4
.L_93:
        /*01f0*/ 	.word	index@(_ZN7cutlass13device_kernelIN5flash19enable_sm80_to_sm89INS1_16FlashAttnFwdSm80INS1_25CollectiveMainloopFwdSm80ILi8ELi1ELb1EN4cute5tupleIJNS5_1CILi128EEENS7_ILi96EEES8_EEELi128ENS_6half_tEfNS_4arch4Sm80ELb0ELb1ELb1ELb1ELb1ELb1ELb1ELb0EEENS1_21CollectiveEpilogueFwdINS6_IJS8_S8_S9_EEENS6_IJNS7_ILi1EEESH_SH_EEESB_SD_Li256ELb1ELb1ELb0ELb0EEENS1_19SingleTileSchedulerILb1ELb0ELb1ELi128EEEEEEEEEvNT_6ParamsE)
        /*01f4*/ 	.word	0x00000000


	//----- nvinfo : EIATTR_MIN_STACK_SIZE
	.align		4
.L_94:
        /*01f8*/ 	.byte	0x04, 0x12
        /*01fa*/ 	.short	(.L_96 - .L_95)
	.align		4
.L_95:
        /*01fc*/ 	.word	index@(_ZN7cutlass13device_kernelIN5flash19enable_sm80_to_sm89INS1_16FlashAttnFwdSm80INS1_25CollectiveMainloopFwdSm80ILi8ELi1ELb1EN4cute5tupleIJNS5_1CILi128EEES8_S8_EEELi128ENS_6half_tEfNS_4arch4Sm80ELb1ELb0ELb1ELb0ELb1ELb0ELb1ELb0EEENS1_21CollectiveEpilogueFwdIS9_NS6_IJNS7_ILi1EEESF_SF_EEESA_SC_Li256ELb0ELb1ELb0ELb0EEENS1_30DynamicPersistentTileSchedulerILi256ELi256ELb0ELb1ELb0EEEEEEEEEvNT_6ParamsE)
        /*0200*/ 	.word	0x00000000


	//----- nvinfo : EIATTR_MIN_STACK_SIZE
	.align		4
.L_96:
        /*0204*/ 	.byte	0x04, 0x12
        /*0206*/ 	.short	(.L_98 - .L_97)
	.align		4
.L_97:
        /*0208*/ 	.word	index@(_ZN7cutlass13device_kernelIN5flash19enable_sm80_to_sm89INS1_16FlashAttnFwdSm80INS1_25CollectiveMainloopFwdSm80ILi8ELi1ELb1EN4cute5tupleIJNS5_1CILi128EEES8_S8_EEELi128ENS_6half_tEfNS_4arch4Sm80ELb1ELb0ELb1ELb1ELb1ELb0ELb1ELb0EEENS1_21CollectiveEpilogueFwdIS9_NS6_IJNS7_ILi1EEESF_SF_EEESA_SC_Li256ELb1ELb1ELb0ELb0EEENS1_19SingleTileSchedulerILb1ELb0ELb1ELi128EEEEEEEEEvNT_6ParamsE)
        /*020c*/ 	.word	0x00000000


	//----- nvinfo : EIATTR_MIN_STACK_SIZE
	.align		4
.L_98:
        /*0210*/ 	.byte	0x04, 0x12
        /*0212*/ 	.short	(.L_100 - .L_99)
	.align		4
.L_99:
        /*0214*/ 	.word	index@(_ZN7cutlass13device_kernelIN5flash19enable_sm80_to_sm89INS1_16FlashAttnFwdSm80INS1_25CollectiveMainloopFwdSm80ILi8ELi1ELb1EN4cute5tupleIJNS5_1CILi128EEES8_S8_EEELi128ENS_6half_tEfNS_4arch4Sm80ELb1ELb0ELb1ELb1ELb1ELb1ELb1ELb0EEENS1_21CollectiveEpilogueFwdIS9_NS6_IJNS7_ILi1EEESF_SF_EEESA_SC_Li256ELb1ELb1ELb0ELb0EEENS1_19SingleTileSchedulerILb1ELb0ELb1ELi128EEEEEEEEEvNT_6ParamsE)
        /*0218*/ 	.word	0x00000000


	//----- nvinfo : EIATTR_MIN_STACK_SIZE
	.align		4
.L_100:
        /*021c*/ 	.byte	0x04, 0x12
        /*021e*/ 	.short	(.L_102 - .L_101)
	.align		4
.L_101:
        /*0220*/ 	.word	index@(_ZN7cutlass13device_kernelIN5flash19enable_sm80_to_sm89INS1_16FlashAttnFwdSm80INS1_25CollectiveMainloopFwdSm80ILi4ELi1ELb0EN4cute5tupleIJNS5_1CILi128EEENS7_ILi64EEES8_EEELi128ENS_6half_tEfNS_4arch4Sm80ELb0ELb0ELb1ELb0ELb1ELb0ELb1ELb0EEENS1_21CollectiveEpilogueFwdINS6_IJS8_S8_S9_EEENS6_IJNS7_ILi1EEESH_SH_EEESB_SD_Li128ELb0ELb1ELb0ELb0EEENS1_19SingleTileSchedulerILb0ELb0ELb1ELi128EEEEEEEEEvNT_6ParamsE)
        /*0224*/ 	.word	0x00000000


	//----- nvinfo : EIATTR_MIN_STACK_SIZE
	.align		4
.L_102:
        /*0228*/ 	.byte	0x04, 0x12
        /*022a*/ 	.short	(.L_104 - .L_103)
	.align		4
.L_103:
        /*022c*/ 	.word	index@(_ZN7cutlass13device_kernelIN5flash19enable_sm80_to_sm89INS1_16FlashAttnFwdSm80INS1_25CollectiveMainloopFwdSm80ILi4ELi1ELb0EN4cute5tupleIJNS5_1CILi128EEENS7_ILi64EEES8_EEELi128ENS_6half_tEfNS_4arch4Sm80ELb0ELb0ELb1ELb1ELb1ELb0ELb1ELb0EEENS1_21CollectiveEpilogueFwdINS6_IJS8_S8_S9_EEENS6_IJNS7_ILi1EEESH_SH_EEESB_SD_Li128ELb1ELb1ELb0ELb0EEENS1_19SingleTileSchedulerILb1ELb0ELb1ELi128EEEEEEEEEvNT_6ParamsE)
        /*0230*/ 	.word	0x00000000


	//----- nvinfo : EIATTR_MIN_STACK_SIZE
	.align		4
.L_104:
        /*0234*/ 	.byte	0x04, 0x12
        /*0236*/ 	.short	(.L_106 - .L_105)
	.align		4
.L_105:
        /*0238*/ 	.word	index@(_ZN7cutlass13device_kernelIN5flash19enable_sm80_to_sm89INS1_16FlashAttnFwdSm80INS1_25CollectiveMainloopFwdSm80ILi4ELi1ELb0EN4cute5tupleIJNS5_1CILi128EEENS7_ILi64EEES8_EEELi128ENS_6half_tEfNS_4arch4Sm80ELb0ELb0ELb1ELb1ELb1ELb1ELb1ELb0EEENS1_21CollectiveEpilogueFwdINS6_IJS8_S8_S9_EEENS6_IJNS7_ILi1EEESH_SH_EEESB_SD_Li128ELb1ELb1ELb0ELb0EEENS1_19SingleTileSchedulerILb1ELb0ELb1ELi128EEEEEEEEEvNT_6ParamsE)
        /*023c*/ 	.word	0x00000000


	//----- nvinfo : EIATTR_MIN_STACK_SIZE
	.align		4
.L_106:
        /*0240*/ 	.byte	0x04, 0x12
        /*0242*/ 	.short	(.L_108 - .L_107)
	.align		4
.L_107:
        /*0244*/ 	.word	index@(_ZN7cutlass13device_kernelIN5flash19enable_sm80_to_sm89INS1_16FlashAttnFwdSm80INS1_25CollectiveMainloopFwdSm80ILi4ELi1ELb0EN4cute5tupleIJNS5_1CILi128EEENS7_ILi48EEES8_EEELi128ENS_6half_tEfNS_4arch4Sm80ELb0ELb1ELb1ELb0ELb1ELb0ELb1ELb0EEENS1_21CollectiveEpilogueFwdINS6_IJS8_S8_S9_EEENS6_IJNS7_ILi1EEESH_SH_EEESB_SD_Li128ELb0ELb1ELb0ELb0EEENS1_19SingleTileSchedulerILb0ELb0ELb1ELi128EEEEEEEEEvNT_6ParamsE)
        /*0248*/ 	.word	0x00000000


	//----- nvinfo : EIATTR_MIN_STACK_SIZE
	.align		4
.L_108:
        /*024c*/ 	.byte	0x04, 0x12
        /*024e*/ 	.short	(.L_110 - .L_109)
	.align		4
.L_109:
        /*0250*/ 	.word	index@(_ZN7cutlass13device_kernelIN5flash19enable_sm80_to_sm89INS1_16FlashAttnFwdSm80INS1_25CollectiveMainloopFwdSm80ILi4ELi1ELb0EN4cute5tupleIJNS5_1CILi128EEENS7_ILi48EEES8_EEELi128ENS_6half_tEfNS_4arch4Sm80ELb0ELb1ELb1ELb1ELb1ELb0ELb1ELb0EEENS1_21CollectiveEpilogueFwdINS6_IJS8_S8_S9_EEENS6_IJNS7_ILi1EEESH_SH_EEESB_SD_Li128ELb1ELb1ELb0ELb0EEENS1_19SingleTileSchedulerILb1ELb0ELb1ELi128EEEEEEEEEvNT_6ParamsE)
        /*0254*/ 	.word	0x00000000


	//----- nvinfo : EIATTR_MIN_STACK_SIZE
	.align		4
.L_110:
        /*0258*/ 	.byte	0x04, 0x12
        /*025a*/ 	.short	(.L_112 - .L_111)
	.align		4
.L_111:
        /*025c*/ 	.word	index@(_ZN7cutlass13device_kernelIN5flash19enable_sm80_to_sm89INS1_16FlashAttnFwdSm80INS1_25CollectiveMainloopFwdSm80ILi4ELi1ELb0EN4cute5tupleIJNS5_1CILi128EEENS7_ILi48EEES8_EEELi128ENS_6half_tEfNS_4arch4Sm80ELb0ELb1ELb1ELb1ELb1ELb1ELb1ELb0EEENS1_21CollectiveEpilogueFwdINS6_IJS8_S8_S9_EEENS6_IJNS7_ILi1EEESH_SH_EEESB_SD_Li128ELb1ELb1ELb0ELb0EEENS1_19SingleTileSchedulerILb1ELb0ELb1ELi128EEEEEEEEEvNT_6ParamsE)
        /*0260*/ 	.word	0x00000000


	//----- nvinfo : EIATTR_MIN_STACK_SIZE
	.align		4
.L_112:
        /*0264*/ 	.byte	0x04, 0x12
        /*0266*/ 	.short	(.L_114 - .L_113)
	.align		4
.L_113:
        /*0268*/ 	.word	index@(_ZN7cutlass13device_kernelIN5flash19enable_sm80_to_sm89INS1_16FlashAttnFwdSm80INS1_25CollectiveMainloopFwdSm80ILi4ELi1ELb0EN4cute5tupleIJNS5_1CILi128EEENS7_ILi64EEES8_EEELi128ENS_6half_tEfNS_4arch4Sm80ELb1ELb0ELb1ELb0ELb1ELb0ELb1ELb0EEENS1_21CollectiveEpilogueFwdINS6_IJS8_S8_S9_EEENS6_IJNS7_ILi1EEESH_SH_EEESB_SD_Li128ELb0ELb1ELb0ELb0EEENS1_30DynamicPersistentTileSchedulerILi128ELi128ELb0ELb1ELb0EEEEEEEEEvNT_6ParamsE)
        /*026c*/ 	.word	0x00000000


	//----- nvinfo : EIATTR_MIN_STACK_SIZE
	.align		4
.L_114:
        /*0270*/ 	.byte	0x04, 0x12
        /*0272*/ 	.short	(.L_116 - .L_115)
	.align		4
.L_115:
        /*0274*/ 	.word	index@(_ZN7cutlass13device_kernelIN5flash19enable_sm80_to_sm89INS1_16FlashAttnFwdSm80INS1_25CollectiveMainloopFwdSm80ILi4ELi1ELb0EN4cute5tupleIJNS5_1CILi128EEENS7_ILi64EEES8_EEELi128ENS_6half_tEfNS_4arch4Sm80ELb1ELb0ELb1ELb1ELb1ELb0ELb1ELb0EEENS1_21CollectiveEpilogueFwdINS6_IJS8_S8_S9_EEENS6_IJNS7_ILi1EEESH_SH_EEESB_SD_Li128ELb1ELb1ELb0ELb0EEENS1_19SingleTileSchedulerILb1ELb0ELb1ELi128EEEEEEEEEvNT_6ParamsE)
        /*0278*/ 	.word	0x00000000


	//----- nvinfo : EIATTR_MIN_STACK_SIZE
	.align		4
.L_116:
        /*027c*/ 	.byte	0x04, 0x12
        /*027e*/ 	.short	(.L_118 - .L_117)
	.align		4
.L_117:
        /*0280*/ 	.word	index@(_ZN7cutlass13device_kernelIN5flash19enable_sm80_to_sm89INS1_16FlashAttnFwdSm80INS1_25CollectiveMainloopFwdSm80ILi4ELi1ELb0EN4cute5tupleIJNS5_1CILi128EEENS7_ILi64EEES8_EEELi128ENS_6half_tEfNS_4arch4Sm80ELb1ELb0ELb1ELb1ELb1ELb1ELb1ELb0EEENS1_21CollectiveEpilogueFwdINS6_IJS8_S8_S9_EEENS6_IJNS7_ILi1EEESH_SH_EEESB_SD_Li128ELb1ELb1ELb0ELb0EEENS1_19SingleTileSchedulerILb1ELb0ELb1ELi128EEEEEEEEEvNT_6ParamsE)
        /*0284*/ 	.word	0x00000000
.L_118:


//--------------------- .nv.compat                --------------------------
	.section	.nv.compat,"",@"SHT_CUDA_COMPAT_INFO"
	.align	4
        /*0000*/ 	.byte	0x02, 0x09, 0x01, 0x00, 0x02, 0x02, 0x01, 0x00, 0x02, 0x05, 0x05, 0x00, 0x03, 0x07, 0x01, 0x01
        /*0010*/ 	.byte	0x02, 0x03, 0x00, 0x00, 0x02, 0x06, 0x01, 0x00, 0x04, 0x0b, 0x08, 0x00, 0x00, 0x00, 0x00, 0x00
        /*0020*/ 	.byte	0x00, 0x00, 0x00, 0x00


//--------------------- .nv.info._ZN7cutlass13device_kernelIN5flash19enable_sm80_to_sm89INS1_16FlashAttnFwdSm80INS1_25CollectiveMainloopFwdSm80ILi8ELi1ELb1EN4cute5tupleIJNS5_1CILi128EEES8_S8_EEELi128ENS_6half_tEfNS_4arch4Sm80ELb0ELb0ELb1ELb0ELb1ELb0ELb1ELb0EEENS1_21CollectiveEpilogueFwdIS9_NS6_IJNS7_ILi1EEESF_SF_EEESA_SC_Li256ELb0ELb1ELb0ELb0EEENS1_19SingleTileSchedulerILb0ELb0ELb1ELi128EEEEEEEEEvNT_6ParamsE --------------------------
	.section	.nv.info._ZN7cutlass13device_kernelIN5flash19enable_sm80_to_sm89INS1_16FlashAttnFwdSm80INS1_25CollectiveMainloopFwdSm80ILi8ELi1ELb1EN4cute5tupleIJNS5_1CILi128EEES8_S8_EEELi128ENS_6half_tEfNS_4arch4Sm80ELb0ELb0ELb1ELb0ELb1ELb0ELb1ELb0EEENS1_21CollectiveEpilogueFwdIS9_NS6_IJNS7_ILi1EEESF_SF_EEESA_SC_Li256ELb0ELb1ELb0ELb0EEENS1_19SingleTileSchedulerILb0ELb0ELb1ELi128EEEEEEEEEvNT_6ParamsE,"",@"SHT_CUDA_INFO"
	.sectionflags	@""
	.align	4


	//----- nvinfo : EIATTR_CUDA_API_VERSION
	.align		4
        /*0000*/ 	.byte	0x04, 0x37
        /*0002*/ 	.short	(.L_120 - .L_119)
.L_119:
        /*0004*/ 	.word	0x00000082


	//----- nvinfo : EIATTR_KPARAM_INFO
	.align		4
.L_120:
        /*0008*/ 	.byte	0x04, 0x17
        /*000a*/ 	.short	(.L_122 - .L_121)
.L_121:
        /*000c*/ 	.word	0x00000000
        /*0010*/ 	.short	0x0000
        /*0012*/ 	.short	0x0000
        /*0014*/ 	.byte	0x00, 0xf0, 0x61, 0x10


	//----- nvinfo : EIATTR_SPARSE_MMA_MASK
	.align		4
.L_122:
        /*0018*/ 	.byte	0x03, 0x50
        /*001a*/ 	.short	0x0000


	//----- nvinfo : EIATTR_MAXREG_COUNT
	.align		4
        /*001c*/ 	.byte	0x03, 0x1b
        /*001e*/ 	.short	0x00ff


	//----- nvinfo : EIATTR_MERCURY_ISA_VERSION
	.align		4
        /*0020*/ 	.byte	0x03, 0x5f
        /*0022*/ 	.short	0x0101


	//----- nvinfo : EIATTR_EXIT_INSTR_OFFSETS
	.align		4
        /*0024*/ 	.byte	0x04, 0x1c
        /*0026*/ 	.short	(.L_124 - .L_123)


	//   ....[0]....
.L_123:
        /*0028*/ 	.word	0x00000010


	//----- nvinfo : EIATTR_MAX_THREADS
	.align		4
.L_124:
        /*002c*/ 	.byte	0x04, 0x05
        /*002e*/ 	.short	(.L_126 - .L_125)
.L_125:
        /*0030*/ 	.word	0x00000100
        /*0034*/ 	.word	0x00000001
        /*0038*/ 	.word	0x00000001


	//----- nvinfo : EIATTR_CBANK_PARAM_SIZE
	.align		4
.L_126:
        /*003c*/ 	.byte	0x03, 0x19
        /*003e*/ 	.short	0x0418


	//----- nvinfo : EIATTR_PARAM_CBANK
	.align		4
        /*0040*/ 	.byte	0x04, 0x0a
        /*0042*/ 	.short	(.L_128 - .L_127)
	.align		4
.L_127:
        /*0044*/ 	.word	index@(.nv.constant0._ZN7cutlass13device_kernelIN5flash19enable_sm80_to_sm89INS1_16FlashAttnFwdSm80INS1_25CollectiveMainloopFwdSm80ILi8ELi1ELb1EN4cute5tupleIJNS5_1CILi128EEES8_S8_EEELi128ENS_6half_tEfNS_4arch4Sm80ELb0ELb0ELb1ELb0ELb1ELb0ELb1ELb0EEENS1_21CollectiveEpilogueFwdIS9_NS6_IJNS7_ILi1EEESF_SF_EEESA_SC_Li256ELb0ELb1ELb0ELb0EEENS1_19SingleTileSchedulerILb0ELb0ELb1ELi128EEEEEEEEEvNT_6ParamsE)
        /*0048*/ 	.short	0x0210
        /*004a*/ 	.short	0x0418


	//----- nvinfo : EIATTR_SW_WAR
	.align		4
.L_128:
        /*004c*/ 	.byte	0x04, 0x36
        /*004e*/ 	.short	(.L_130 - .L_129)
.L_129:
        /*0050*/ 	.word	0x00000008
.L_130:


//--------------------- .nv.info._ZN7cutlass13device_kernelIN5flash19enable_sm80_to_sm89INS1_16FlashAttnFwdSm80INS1_25CollectiveMainloopFwdSm80ILi8ELi1ELb1EN4cute5tupleIJNS5_1CILi128EEES8_S8_EEELi128ENS_6half_tEfNS_4arch4Sm80ELb0ELb0ELb1ELb1ELb1ELb0ELb1ELb0EEENS1_21CollectiveEpilogueFwdIS9_NS6_IJNS7_ILi1EEESF_SF_EEESA_SC_Li256ELb1ELb1ELb0ELb0EEENS1_19SingleTileSchedulerILb1ELb0ELb1ELi128EEEEEEEEEvNT_6ParamsE --------------------------
	.section	.nv.info._ZN7cutlass13device_kernelIN5flash19enable_sm80_to_sm89INS1_16FlashAttnFwdSm80INS1_25CollectiveMainloopFwdSm80ILi8ELi1ELb1EN4cute5tupleIJNS5_1CILi128EEES8_S8_EEELi128ENS_6half_tEfNS_4arch4Sm80ELb0ELb0ELb1ELb1ELb1ELb0ELb1ELb0EEENS1_21CollectiveEpilogueFwdIS9_NS6_IJNS7_ILi1EEESF_SF_EEESA_SC_Li256ELb1ELb1ELb0ELb0EEENS1_19SingleTileSchedulerILb1ELb0ELb1ELi128EEEEEEEEEvNT_6ParamsE,"",@"SHT_CUDA_INFO"
	.sectionflags	@""
	.align	4


	//----- nvinfo : EIATTR_CUDA_API_VERSION
	.align		4
        /*0000*/ 	.byte	0x04, 0x37
        /*0002*/ 	.short	(.L_132 - .L_131)
.L_131:
        /*0004*/ 	.word	0x00000082


	//----- nvinfo : EIATTR_KPARAM_INFO
	.align		4
.L_132:
        /*0008*/ 	.byte	0x04, 0x17
        /*000a*/ 	.short	(.L_134 - .L_133)
.L_133:
        /*000c*/ 	.word	0x00000000
        /*0010*/ 	.short	0x0000
        /*0012*/ 	.short	0x0000
        /*0014*/ 	.byte	0x00, 0xf0, 0x61, 0x10


	//----- nvinfo : EIATTR_SPARSE_MMA_MASK
	.align		4
.L_134:
        /*0018*/ 	.byte	0x03, 0x50
        /*001a*/ 	.short	0x0000


	//----- nvinfo : EIATTR_MAXREG_COUNT
	.align		4
        /*001c*/ 	.byte	0x03, 0x1b
        /*001e*/ 	.short	0x00ff


	//----- nvinfo : EIATTR_MERCURY_ISA_VERSION
	.align		4
        /*0020*/ 	.byte	0x03, 0x5f
        /*0022*/ 	.short	0x0101


	//----- nvinfo : EIATTR_EXIT_INSTR_OFFSETS
	.align		4
        /*0024*/ 	.byte	0x04, 0x1c
        /*0026*/ 	.short	(.L_136 - .L_135)


	//   ....[0]....
.L_135:
        /*0028*/ 	.word	0x00000010


	//----- nvinfo : EIATTR_MAX_THREADS
	.align		4
.L_136:
        /*002c*/ 	.byte	0x04, 0x05
        /*002e*/ 	.short	(.L_138 - .L_137)
.L_137:
        /*0030*/ 	.word	0x00000100
        /*0034*/ 	.word	0x00000001
        /*0038*/ 	.word	0x00000001


	//----- nvinfo : EIATTR_CBANK_PARAM_SIZE
	.align		4
.L_138:
        /*003c*/ 	.byte	0x03, 0x19
        /*003e*/ 	.short	0x0418


	//----- nvinfo : EIATTR_PARAM_CBANK
	.align		4
        /*0040*/ 	.byte	0x04, 0x0a
        /*0042*/ 	.short	(.L_140 - .L_139)
	.align		4
.L_139:
        /*0044*/ 	.word	index@(.nv.constant0._ZN7cutlass13device_kernelIN5flash19enable_sm80_to_sm89INS1_16FlashAttnFwdSm80INS1_25CollectiveMainloopFwdSm80ILi8ELi1ELb1EN4cute5tupleIJNS5_1CILi128EEES8_S8_EEELi128ENS_6half_tEfNS_4arch4Sm80ELb0ELb0ELb1ELb1ELb1ELb0ELb1ELb0EEENS1_21CollectiveEpilogueFwdIS9_NS6_IJNS7_ILi1EEESF_SF_EEESA_SC_Li256ELb1ELb1ELb0ELb0EEENS1_19SingleTileSchedulerILb1ELb0ELb1ELi128EEEEEEEEEvNT_6ParamsE)
        /*0048*/ 	.short	0x0210
        /*004a*/ 	.short	0x0418


	//----- nvinfo : EIATTR_SW_WAR
	.align		4
.L_140:
        /*004c*/ 	.byte	0x04, 0x36
        /*004e*/ 	.short	(.L_142 - .L_141)
.L_141:
        /*0050*/ 	.word	0x00000008
.L_142:


//--------------------- .nv.info._ZN7cutlass13device_kernelIN5flash19enable_sm80_to_sm89INS1_16FlashAttnFwdSm80INS1_25CollectiveMainloopFwdSm80ILi8ELi1ELb1EN4cute5tupleIJNS5_1CILi128EEES8_S8_EEELi128ENS_6half_tEfNS_4arch4Sm80ELb0ELb0ELb1ELb1ELb1ELb1ELb1ELb0EEENS1_21CollectiveEpilogueFwdIS9_NS6_IJNS7_ILi1EEESF_SF_EEESA_SC_Li256ELb1ELb1ELb0ELb0EEENS1_19SingleTileSchedulerILb1ELb0ELb1ELi128EEEEEEEEEvNT_6ParamsE --------------------------
	.section	.nv.info._ZN7cutlass13device_kernelIN5flash19enable_sm80_to_sm89INS1_16FlashAttnFwdSm80INS1_25CollectiveMainloopFwdSm80ILi8ELi1ELb1EN4cute5tupleIJNS5_1CILi128EEES8_S8_EEELi128ENS_6half_tEfNS_4arch4Sm80ELb0ELb0ELb1ELb1ELb1ELb1ELb1ELb0EEENS1_21CollectiveEpilogueFwdIS9_NS6_IJNS7_ILi1EEESF_SF_EEESA_SC_Li256ELb1ELb1ELb0ELb0EEENS1_19SingleTileSchedulerILb1ELb0ELb1ELi128EEEEEEEEEvNT_6ParamsE,"",@"SHT_CUDA_INFO"
	.sectionflags	@""
	.align	4


	//----- nvinfo : EIATTR_CUDA_API_VERSION
	.align		4
        /*0000*/ 	.byte	0x04, 0x37
        /*0002*/ 	.short	(.L_144 - .L_143)
.L_143:
        /*0004*/ 	.word	0x00000082


	//----- nvinfo : EIATTR_KPARAM_INFO
	.align		4
.L_144:
        /*0008*/ 	.byte	0x04, 0x17
        /*000a*/ 	.short	(.L_146 - .L_145)
.L_145:
        /*000c*/ 	.word	0x00000000
        /*0010*/ 	.short	0x0000
        /*0012*/ 	.short	0x0000
        /*0014*/ 	.byte	0x00, 0xf0, 0x61, 0x10


	//----- nvinfo : EIATTR_SPARSE_MMA_MASK
	.align		4
.L_146:
        /*0018*/ 	.byte	0x03, 0x50
        /*001a*/ 	.short	0x0000


	//----- nvinfo : EIATTR_MAXREG_COUNT
	.align		4
        /*001c*/ 	.byte	0x03, 0x1b
        /*001e*/ 	.short	0x00ff


	//----- nvinfo : EIATTR_MERCURY_ISA_VERSION
	.align		4
        /*0020*/ 	.byte	0x03, 0x5f
        /*0022*/ 	.short	0x0101


	//----- nvinfo : EIATTR_EXIT_INSTR_OFFSETS
	.align		4
        /*0024*/ 	.byte	0x04, 0x1c
        /*0026*/ 	.short	(.L_148 - .L_147)


	//   ....[0]....
.L_147:
        /*0028*/ 	.word	0x00000010


	//----- nvinfo : EIATTR_MAX_THREADS
	.align		4
.L_148:
        /*002c*/ 	.byte	0x04, 0x05
        /*002e*/ 	.short	(.L_150 - .L_149)
.L_149:
        /*0030*/ 	.word	0x00000100
        /*0034*/ 	.word	0x00000001
        /*0038*/ 	.word	0x00000001


	//----- nvinfo : EIATTR_CBANK_PARAM_SIZE
	.align		4
.L_150:
        /*003c*/ 	.byte	0x03, 0x19
        /*003e*/ 	.short	0x0418


	//----- nvinfo : EIATTR_PARAM_CBANK
	.align		4
        /*0040*/ 	.byte	0x04, 0x0a
        /*0042*/ 	.short	(.L_152 - .L_151)
	.align		4
.L_151:
        /*0044*/ 	.word	index@(.nv.constant0._ZN7cutlass13device_kernelIN5flash19enable_sm80_to_sm89INS1_16FlashAttnFwdSm80INS1_25CollectiveMainloopFwdSm80ILi8ELi1ELb1EN4cute5tupleIJNS5_1CILi128EEES8_S8_EEELi128ENS_6half_tEfNS_4arch4Sm80ELb0ELb0ELb1ELb1ELb1ELb1ELb1ELb0EEENS1_21CollectiveEpilogueFwdIS9_NS6_IJNS7_ILi1EEESF_SF_EEESA_SC_Li256ELb1ELb1ELb0ELb0EEENS1_19SingleTileSchedulerILb1ELb0ELb1ELi128EEEEEEEEEvNT_6ParamsE)
        /*0048*/ 	.short	0x0210
        /*004a*/ 	.short	0x0418


	//----- nvinfo : EIATTR_SW_WAR
	.align		4
.L_152:
        /*004c*/ 	.byte	0x04, 0x36
        /*004e*/ 	.short	(.L_154 - .L_153)
.L_153:
        /*0050*/ 	.word	0x00000008
.L_154:


//--------------------- .nv.info._ZN7cutlass13device_kernelIN5flash19enable_sm80_to_sm89INS1_16FlashAttnFwdSm80INS1_25CollectiveMainloopFwdSm80ILi8ELi1ELb1EN4cute5tupleIJNS5_1CILi128EEENS7_ILi96EEES8_EEELi128ENS_6half_tEfNS_4arch4Sm80ELb0ELb1ELb1ELb0ELb1ELb0ELb1ELb0EEENS1_21CollectiveEpilogueFwdINS6_IJS8_S8_S9_EEENS6_IJNS7_ILi1EEESH_SH_EEESB_SD_Li256ELb0ELb1ELb0ELb0EEENS1_19SingleTileSchedulerILb0ELb0ELb1ELi128EEEEEEEEEvNT_6ParamsE --------------------------
	.section	.nv.info._ZN7cutlass13device_kernelIN5flash19enable_sm80_to_sm89INS1_16FlashAttnFwdSm80INS1_25CollectiveMainloopFwdSm80ILi8ELi1ELb1EN4cute5tupleIJNS5_1CILi128EEENS7_ILi96EEES8_EEELi128ENS_6half_tEfNS_4arch4Sm80ELb0ELb1ELb1ELb0ELb1ELb0ELb1ELb0EEENS1_21CollectiveEpilogueFwdINS6_IJS8_S8_S9_EEENS6_IJNS7_ILi1EEESH_SH_EEESB_SD_Li256ELb0ELb1ELb0ELb0EEENS1_19SingleTileSchedulerILb0ELb0ELb1ELi128EEEEEEEEEvNT_6ParamsE,"",@"SHT_CUDA_INFO"
	.sectionflags	@""
	.align	4


	//----- nvinfo : EIATTR_CUDA_API_VERSION
	.align		4
        /*0000*/ 	.byte	0x04, 0x37
        /*0002*/ 	.short	(.L_156 - .L_155)
.L_155:
        /*0004*/ 	.word	0x00000082


	//----- nvinfo : EIATTR_KPARAM_INFO
	.align		4
.L_156:
        /*0008*/ 	.byte	0x04, 0x17
        /*000a*/ 	.short	(.L_158 - .L_157)
.L_157:
        /*000c*/ 	.word	0x00000000
        /*0010*/ 	.short	0x0000
        /*0012*/ 	.short	0x0000
        /*0014*/ 	.byte	0x00, 0xf0, 0x61, 0x10


	//----- nvinfo : EIATTR_SPARSE_MMA_MASK
	.align		4
.L_158:
        /*0018*/ 	.byte	0x03, 0x50
        /*001a*/ 	.short	0x0000


	//----- nvinfo : EIATTR_MAXREG_COUNT
	.align		4
        /*001c*/ 	.byte	0x03, 0x1b
        /*001e*/ 	.short	0x00ff


	//----- nvinfo : EIATTR_MERCURY_ISA_VERSION
	.align		4
        /*0020*/ 	.byte	0x03, 0x5f
        /*0022*/ 	.short	0x0101


	//----- nvinfo : EIATTR_EXIT_INSTR_OFFSETS
	.align		4
        /*0024*/ 	.byte	0x04, 0x1c
        /*0026*/ 	.short	(.L_160 - .L_159)


	//   ....[0]....
.L_159:
        /*0028*/ 	.word	0x00000010


	//----- nvinfo : EIATTR_MAX_THREADS
	.align		4
.L_160:
        /*002c*/ 	.byte	0x04, 0x05
        /*002e*/ 	.short	(.L_162 - .L_161)
.L_161:
        /*0030*/ 	.word	0x00000100
        /*0034*/ 	.word	0x00000001
        /*0038*/ 	.word	0x00000001


	//----- nvinfo : EIATTR_CBANK_PARAM_SIZE
	.align		4
.L_162:
        /*003c*/ 	.byte	0x03, 0x19
        /*003e*/ 	.short	0x0418


	//----- nvinfo : EIATTR_PARAM_CBANK
	.align		4
        /*0040*/ 	.byte	0x04, 0x0a
        /*0042*/ 	.short	(.L_164 - .L_163)
	.align		4
.L_163:
        /*0044*/ 	.word	index@(.nv.constant0._ZN7cutlass13device_kernelIN5flash19enable_sm80_to_sm89INS1_16FlashAttnFwdSm80INS1_25CollectiveMainloopFwdSm80ILi8ELi1ELb1EN4cute5tupleIJNS5_1CILi128EEENS7_ILi96EEES8_EEELi128ENS_6half_tEfNS_4arch4Sm80ELb0ELb1ELb1ELb0ELb1ELb0ELb1ELb0EEENS1_21CollectiveEpilogueFwdINS6_IJS8_S8_S9_EEENS6_IJNS7_ILi1EEESH_SH_EEESB_SD_Li256ELb0ELb1ELb0ELb0EEENS1_19SingleTileSchedulerILb0ELb0ELb1ELi128EEEEEEEEEvNT_6ParamsE)
        /*0048*/ 	.short	0x0210
        /*004a*/ 	.short	0x0418


	//----- nvinfo : EIATTR_SW_WAR
	.align		4
.L_164:
        /*004c*/ 	.byte	0x04, 0x36
        /*004e*/ 	.short	(.L_166 - .L_165)
.L_165:
        /*0050*/ 	.word	0x00000008
.L_166:


//--------------------- .nv.info._ZN7cutlass13device_kernelIN5flash19enable_sm80_to_sm89INS1_16FlashAttnFwdSm80INS1_25CollectiveMainloopFwdSm80ILi8ELi1ELb1EN4cute5tupleIJNS5_1CILi128EEENS7_ILi96EEES8_EEELi128ENS_6half_tEfNS_4arch4Sm80ELb0ELb1ELb1ELb1ELb1ELb0ELb1ELb0EEENS1_21CollectiveEpilogueFwdINS6_IJS8_S8_S9_EEENS6_IJNS7_ILi1EEESH_SH_EEESB_SD_Li256ELb1ELb1ELb0ELb0EEENS1_19SingleTileSchedulerILb1ELb0ELb1ELi128EEEEEEEEEvNT_6ParamsE --------------------------
	.section	.nv.info._ZN7cutlass13device_kernelIN5flash19enable_sm80_to_sm89INS1_16FlashAttnFwdSm80INS1_25CollectiveMainloopFwdSm80ILi8ELi1ELb1EN4cute5tupleIJNS5_1CILi128EEENS7_ILi96EEES8_EEELi128ENS_6half_tEfNS_4arch4Sm80ELb0ELb1ELb1ELb1ELb1ELb0ELb1ELb0EEENS1_21CollectiveEpilogueFwdINS6_IJS8_S8_S9_EEENS6_IJNS7_ILi1EEESH_SH_EEESB_SD_Li256ELb1ELb1ELb0ELb0EEENS1_19SingleTileSchedulerILb1ELb0ELb1ELi128EEEEEEEEEvNT_6ParamsE,"",@"SHT_CUDA_INFO"
	.sectionflags	@""
	.align	4


	//----- nvinfo : EIATTR_CUDA_API_VERSION
	.align		4
        /*0000*/ 	.byte	0x04, 0x37
        /*0002*/ 	.short	(.L_168 - .L_167)
.L_167:
        /*0004*/ 	.word	0x00000082


	//----- nvinfo : EIATTR_KPARAM_INFO
	.align		4
.L_168:
        /*0008*/ 	.byte	0x04, 0x17
        /*000a*/ 	.short	(.L_170 - .L_169)
.L_169:
        /*000c*/ 	.word	0x00000000
        /*0010*/ 	.short	0x0000
        /*0012*/ 	.short	0x0000
        /*0014*/ 	.byte	0x00, 0xf0, 0x61, 0x10


	//----- nvinfo : EIATTR_SPARSE_MMA_MASK
	.align		4
.L_170:
        /*0018*/ 	.byte	0x03, 0x50
        /*001a*/ 	.short	0x0000


	//----- nvinfo : EIATTR_MAXREG_COUNT
	.align		4
        /*001c*/ 	.byte	0x03, 0x1b
        /*001e*/ 	.short	0x00ff


	//----- nvinfo : EIATTR_MERCURY_ISA_VERSION
	.align		4
        /*0020*/ 	.byte	0x03, 0x5f
        /*0022*/ 	.short	0x0101


	//----- nvinfo : EIATTR_EXIT_INSTR_OFFSETS
	.align		4
        /*0024*/ 	.byte	0x04, 0x1c
        /*0026*/ 	.short	(.L_172 - .L_171)


	//   ....[0]....
.L_171:
        /*0028*/ 	.word	0x00000010


	//----- nvinfo : EIATTR_MAX_THREADS
	.align		4
.L_172:
        /*002c*/ 	.byte	0x04, 0x05
        /*002e*/ 	.short	(.L_174 - .L_173)
.L_173:
        /*0030*/ 	.word	0x00000100
        /*0034*/ 	.word	0x00000001
        /*0038*/ 	.word	0x00000001


	//----- nvinfo : EIATTR_CBANK_PARAM_SIZE
	.align		4
.L_174:
        /*003c*/ 	.byte	0x03, 0x19
        /*003e*/ 	.short	0x0418


	//----- nvinfo : EIATTR_PARAM_CBANK
	.align		4
        /*0040*/ 	.byte	0x04, 0x0a
        /*0042*/ 	.short	(.L_176 - .L_175)
	.align		4
.L_175:
        /*0044*/ 	.word	index@(.nv.constant0._ZN7cutlass13device_kernelIN5flash19enable_sm80_to_sm89INS1_16FlashAttnFwdSm80INS1_25CollectiveMainloopFwdSm80ILi8ELi1ELb1EN4cute5tupleIJNS5_1CILi128EEENS7_ILi96EEES8_EEELi128ENS_6half_tEfNS_4arch4Sm80ELb0ELb1ELb1ELb1ELb1ELb0ELb1ELb0EEENS1_21CollectiveEpilogueFwdINS6_IJS8_S8_S9_EEENS6_IJNS7_ILi1EEESH_SH_EEESB_SD_Li256ELb1ELb1ELb0ELb0EEENS1_19SingleTileSchedulerILb1ELb0ELb1ELi128EEEEEEEEEvNT_6ParamsE)
        /*0048*/ 	.short	0x0210
        /*004a*/ 	.short	0x0418


	//----- nvinfo : EIATTR_SW_WAR
	.align		4
.L_176:
        /*004c*/ 	.byte	0x04, 0x36
        /*004e*/ 	.short	(.L_178 - .L_177)
.L_177:
        /*0050*/ 	.word	0x00000008
.L_178:


//--------------------- .nv.info._ZN7cutlass13device_kernelIN5flash19enable_sm80_to_sm89INS1_16FlashAttnFwdSm80INS1_25CollectiveMainloopFwdSm80ILi8ELi1ELb1EN4cute5tupleIJNS5_1CILi128EEENS7_ILi96EEES8_EEELi128ENS_6half_tEfNS_4arch4Sm80ELb0ELb1ELb1ELb1ELb1ELb1ELb1ELb0EEENS1_21CollectiveEpilogueFwdINS6_IJS8_S8_S9_EEENS6_IJNS7_ILi1EEESH_SH_EEESB_SD_Li256ELb1ELb1ELb0ELb0EEENS1_19SingleTileSchedulerILb1ELb0ELb1ELi128EEEEEEEEEvNT_6ParamsE --------------------------
	.section	.nv.info._ZN7cutlass13device_kernelIN5flash19enable_sm80_to_sm89INS1_16FlashAttnFwdSm80INS1_25CollectiveMainloopFwdSm80ILi8ELi1ELb1EN4cute5tupleIJNS5_1CILi128EEENS7_ILi96EEES8_EEELi128ENS_6half_tEfNS_4arch4Sm80ELb0ELb1ELb1ELb1ELb1ELb1ELb1ELb0EEENS1_21CollectiveEpilogueFwdINS6_IJS8_S8_S9_EEENS6_IJNS7_ILi1EEESH_SH_EEESB_SD_Li256ELb1ELb1ELb0ELb0EEENS1_19SingleTileSchedulerILb1ELb0ELb1ELi128EEEEEEEEEvNT_6ParamsE,"",@"SHT_CUDA_INFO"
	.sectionflags	@""
	.align	4


	//----- nvinfo : EIATTR_CUDA_API_VERSION
	.align		4
        /*0000*/ 	.byte	0x04, 0x37
        /*0002*/ 	.short	(.L_180 - .L_179)
.L_179:
        /*0004*/ 	.word	0x00000082


	//----- nvinfo : EIATTR_KPARAM_INFO
	.align		4
.L_180:
        /*0008*/ 	.byte	0x04, 0x17
        /*000a*/ 	.short	(.L_182 - .L_181)
.L_181:
        /*000c*/ 	.word	0x00000000
        /*0010*/ 	.short	0x0000
        /*0012*/ 	.short	0x0000
        /*0014*/ 	.byte	0x00, 0xf0, 0x61, 0x10


	//----- nvinfo : EIATTR_SPARSE_MMA_MASK
	.align		4
.L_182:
        /*0018*/ 	.byte	0x03, 0x50
        /*001a*/ 	.short	0x0000


	//----- nvinfo : EIATTR_MAXREG_COUNT
	.align		4
        /*001c*/ 	.byte	0x03, 0x1b
        /*001e*/ 	.short	0x00ff


	//----- nvinfo : EIATTR_MERCURY_ISA_VERSION
	.align		4
        /*0020*/ 	.byte	0x03, 0x5f
        /*0022*/ 	.short	0x0101


	//----- nvinfo : EIATTR_EXIT_INSTR_OFFSETS
	.align		4
        /*0024*/ 	.byte	0x04, 0x1c
        /*0026*/ 	.short	(.L_184 - .L_183)


	//   ....[0]....
.L_183:
        /*0028*/ 	.word	0x00000010


	//----- nvinfo : EIATTR_MAX_THREADS
	.align		4
.L_184:
        /*002c*/ 	.byte	0x04, 0x05
        /*002e*/ 	.short	(.L_186 - .L_185)
.L_185:
        /*0030*/ 	.word	0x00000100
        /*0034*/ 	.word	0x00000001
        /*0038*/ 	.word	0x00000001


	//----- nvinfo : EIATTR_CBANK_PARAM_SIZE
	.align		4
.L_186:
        /*003c*/ 	.byte	0x03, 0x19
        /*003e*/ 	.short	0x0418


	//----- nvinfo : EIATTR_PARAM_CBANK
	.align		4
        /*0040*/ 	.byte	0x04, 0x0a
        /*0042*/ 	.short	(.L_188 - .L_187)
	.align		4
.L_187:
        /*0044*/ 	.word	index@(.nv.constant0._ZN7cutlass13device_kernelIN5flash19enable_sm80_to_sm89INS1_16FlashAttnFwdSm80INS1_25CollectiveMainloopFwdSm80ILi8ELi1ELb1EN4cute5tupleIJNS5_1CILi128EEENS7_ILi96EEES8_EEELi128ENS_6half_tEfNS_4arch4Sm80ELb0ELb1ELb1ELb1ELb1ELb1ELb1ELb0EEENS1_21CollectiveEpilogueFwdINS6_IJS8_S8_S9_EEENS6_IJNS7_ILi1EEESH_SH_EEESB_SD_Li256ELb1ELb1ELb0ELb0EEENS1_19SingleTileSchedulerILb1ELb0ELb1ELi128EEEEEEEEEvNT_6ParamsE)
        /*0048*/ 	.short	0x0210
        /*004a*/ 	.short	0x0418


	//----- nvinfo : EIATTR_SW_WAR
	.align		4
.L_188:
        /*004c*/ 	.byte	0x04, 0x36
        /*004e*/ 	.short	(.L_190 - .L_189)
.L_189:
        /*0050*/ 	.word	0x00000008
.L_190:


//--------------------- .nv.info._ZN7cutlass13device_kernelIN5flash19enable_sm80_to_sm89INS1_16FlashAttnFwdSm80INS1_25CollectiveMainloopFwdSm80ILi8ELi1ELb1EN4cute5tupleIJNS5_1CILi128EEES8_S8_EEELi128ENS_6half_tEfNS_4arch4Sm80ELb1ELb0ELb1ELb0ELb1ELb0ELb1ELb0EEENS1_21CollectiveEpilogueFwdIS9_NS6_IJNS7_ILi1EEESF_SF_EEESA_SC_Li256ELb0ELb1ELb0ELb0EEENS1_30DynamicPersistentTileSchedulerILi256ELi256ELb0ELb1ELb0EEEEEEEEEvNT_6ParamsE --------------------------
	.section	.nv.info._ZN7cutlass13device_kernelIN5flash19enable_sm80_to_sm89INS1_16FlashAttnFwdSm80INS1_25CollectiveMainloopFwdSm80ILi8ELi1ELb1EN4cute5tupleIJNS5_1CILi128EEES8_S8_EEELi128ENS_6half_tEfNS_4arch4Sm80ELb1ELb0ELb1ELb0ELb1ELb0ELb1ELb0EEENS1_21CollectiveEpilogueFwdIS9_NS6_IJNS7_ILi1EEESF_SF_EEESA_SC_Li256ELb0ELb1ELb0ELb0EEENS1_30DynamicPersistentTileSchedulerILi256ELi256ELb0ELb1ELb0EEEEEEEEEvNT_6ParamsE,"",@"SHT_CUDA_INFO"
	.sectionflags	@""
	.align	4


	//----- nvinfo : EIATTR_CUDA_API_VERSION
	.align		4
        /*0000*/ 	.byte	0x04, 0x37
        /*0002*/ 	.short	(.L_192 - .L_191)
.L_191:
        /*0004*/ 	.word	0x00000082


	//----- nvinfo : EIATTR_KPARAM_INFO
	.align		4
.L_192:
        /*0008*/ 	.byte	0x04, 0x17
        /*000a*/ 	.short	(.L_194 - .L_193)
.L_193:
        /*000c*/ 	.word	0x00000000
        /*0010*/ 	.short	0x0000
        /*0012*/ 	.short	0x0000
        /*0014*/ 	.byte	0x00, 0xf0, 0xa1, 0x10


	//----- nvinfo : EIATTR_SPARSE_MMA_MASK
	.align		4
.L_194:
        /*0018*/ 	.byte	0x03, 0x50
        /*001a*/ 	.short	0x0000


	//----- nvinfo : EIATTR_MAXREG_COUNT
	.align		4
        /*001c*/ 	.byte	0x03, 0x1b
        /*001e*/ 	.short	0x00ff


	//----- nvinfo : EIATTR_MERCURY_ISA_VERSION
	.align		4
        /*0020*/ 	.byte	0x03, 0x5f
        /*0022*/ 	.short	0x0101


	//----- nvinfo : EIATTR_EXIT_INSTR_OFFSETS
	.align		4
        /*0024*/ 	.byte	0x04, 0x1c
        /*0026*/ 	.short	(.L_196 - .L_195)


	//   ....[0]....
.L_195:
        /*0028*/ 	.word	0x00000010


	//----- nvinfo : EIATTR_MAX_THREADS
	.align		4
.L_196:
        /*002c*/ 	.byte	0x04, 0x05
        /*002e*/ 	.short	(.L_198 - .L_197)
.L_197:
        /*0030*/ 	.word	0x00000100
        /*0034*/ 	.word	0x00000001
        /*0038*/ 	.word	0x00000001


	//----- nvinfo : EIATTR_CBANK_PARAM_SIZE
	.align		4
.L_198:
        /*003c*/ 	.byte	0x03, 0x19
        /*003e*/ 	.short	0x0428


	//----- nvinfo : EIATTR_PARAM_CBANK
	.align		4
        /*0040*/ 	.byte	0x04, 0x0a
        /*0042*/ 	.short	(.L_200 - .L_199)
	.align		4
.L_199:
        /*0044*/ 	.word	index@(.nv.constant0._ZN7cutlass13device_kernelIN5flash19enable_sm80_to_sm89INS1_16FlashAttnFwdSm80INS1_25CollectiveMainloopFwdSm80ILi8ELi1ELb1EN4cute5tupleIJNS5_1CILi128EEES8_S8_EEELi128ENS_6half_tEfNS_4arch4Sm80ELb1ELb0ELb1ELb0ELb1ELb0ELb1ELb0EEENS1_21CollectiveEpilogueFwdIS9_NS6_IJNS7_ILi1EEESF_SF_EEESA_SC_Li256ELb0ELb1ELb0ELb0EEENS1_30DynamicPersistentTileSchedulerILi256ELi256ELb0ELb1ELb0EEEEEEEEEvNT_6ParamsE)
        /*0048*/ 	.short	0x0210
        /*004a*/ 	.short	0x0428


	//----- nvinfo : EIATTR_SW_WAR
	.align		4
.L_200:
        /*004c*/ 	.byte	0x04, 0x36
        /*004e*/ 	.short	(.L_202 - .L_201)
.L_201:
        /*0050*/ 	.word	0x00000008
.L_202:


//--------------------- .nv.info._ZN7cutlass13device_kernelIN5flash19enable_sm80_to_sm89INS1_16FlashAttnFwdSm80INS1_25CollectiveMainloopFwdSm80ILi8ELi1ELb1EN4cute5tupleIJNS5_1CILi128EEES8_S8_EEELi128ENS_6half_tEfNS_4arch4Sm80ELb1ELb0ELb1ELb1ELb1ELb0ELb1ELb0EEENS1_21CollectiveEpilogueFwdIS9_NS6_IJNS7_ILi1EEESF_SF_EEESA_SC_Li256ELb1ELb1ELb0ELb0EEENS1_19SingleTileSchedulerILb1ELb0ELb1ELi128EEEEEEEEEvNT_6ParamsE --------------------------
	.section	.nv.info._ZN7cutlass13device_kernelIN5flash19enable_sm80_to_sm89INS1_16FlashAttnFwdSm80INS1_25CollectiveMainloopFwdSm80ILi8ELi1ELb1EN4cute5tupleIJNS5_1CILi128EEES8_S8_EEELi128ENS_6half_tEfNS_4arch4Sm80ELb1ELb0ELb1ELb1ELb1ELb0ELb1ELb0EEENS1_21CollectiveEpilogueFwdIS9_NS6_IJNS7_ILi1EEESF_SF_EEESA_SC_Li256ELb1ELb1ELb0ELb0EEENS1_19SingleTileSchedulerILb1ELb0ELb1ELi128EEEEEEEEEvNT_6ParamsE,"",@"SHT_CUDA_INFO"
	.sectionflags	@""
	.align	4


	//----- nvinfo : EIATTR_CUDA_API_VERSION
	.align		4
        /*0000*/ 	.byte	0x04, 0x37
        /*0002*/ 	.short	(.L_204 - .L_203)
.L_203:
        /*0004*/ 	.word	0x00000082


	//----- nvinfo : EIATTR_KPARAM_INFO
	.align		4
.L_204:
        /*0008*/ 	.byte	0x04, 0x17
        /*000a*/ 	.short	(.L_206 - .L_205)
.L_205:
        /*000c*/ 	.word	0x00000000
        /*0010*/ 	.short	0x0000
        /*0012*/ 	.short	0x0000
        /*0014*/ 	.byte	0x00, 0xf0, 0x61, 0x10


	//----- nvinfo : EIATTR_SPARSE_MMA_MASK
	.align		4
.L_206:
        /*0018*/ 	.byte	0x03, 0x50
        /*001a*/ 	.short	0x0000


	//----- nvinfo : EIATTR_MAXREG_COUNT
	.align		4
        /*001c*/ 	.byte	0x03, 0x1b
        /*001e*/ 	.short	0x00ff


	//----- nvinfo : EIATTR_MERCURY_ISA_VERSION
	.align		4
        /*0020*/ 	.byte	0x03, 0x5f
        /*0022*/ 	.short	0x0101


	//----- nvinfo : EIATTR_EXIT_INSTR_OFFSETS
	.align		4
        /*0024*/ 	.byte	0x04, 0x1c
        /*0026*/ 	.short	(.L_208 - .L_207)


	//   ....[0]....
.L_207:
        /*0028*/ 	.word	0x00000010


	//----- nvinfo : EIATTR_MAX_THREADS
	.align		4
.L_208:
        /*002c*/ 	.byte	0x04, 0x05
        /*002e*/ 	.short	(.L_210 - .L_209)
.L_209:
        /*0030*/ 	.word	0x00000100
        /*0034*/ 	.word	0x00000001
        /*0038*/ 	.word	0x00000001


	//----- nvinfo : EIATTR_CBANK_PARAM_SIZE
	.align		4
.L_210:
        /*003c*/ 	.byte	0x03, 0x19
        /*003e*/ 	.short	0x0418


	//----- nvinfo : EIATTR_PARAM_CBANK
	.align		4
        /*0040*/ 	.byte	0x04, 0x0a
        /*0042*/ 	.short	(.L_212 - .L_211)
	.align		4
.L_211:
        /*0044*/ 	.word	index@(.nv.constant0._ZN7cutlass13device_kernelIN5flash19enable_sm80_to_sm89INS1_16FlashAttnFwdSm80INS1_25CollectiveMainloopFwdSm80ILi8ELi1ELb1EN4cute5tupleIJNS5_1CILi128EEES8_S8_EEELi128ENS_6half_tEfNS_4arch4Sm80ELb1ELb0ELb1ELb1ELb1ELb0ELb1ELb0EEENS1_21CollectiveEpilogueFwdIS9_NS6_IJNS7_ILi1EEESF_SF_EEESA_SC_Li256ELb1ELb1ELb0ELb0EEENS1_19SingleTileSchedulerILb1ELb0ELb1ELi128EEEEEEEEEvNT_6ParamsE)
        /*0048*/ 	.short	0x0210
        /*004a*/ 	.short	0x0418


	//----- nvinfo : EIATTR_SW_WAR
	.align		4
.L_212:
        /*004c*/ 	.byte	0x04, 0x36
        /*004e*/ 	.short	(.L_214 - .L_213)
.L_213:
        /*0050*/ 	.word	0x00000008
.L_214:


//--------------------- .nv.info._ZN7cutlass13device_kernelIN5flash19enable_sm80_to_sm89INS1_16FlashAttnFwdSm80INS1_25CollectiveMainloopFwdSm80ILi8ELi1ELb1EN4cute5tupleIJNS5_1CILi128EEES8_S8_EEELi128ENS_6half_tEfNS_4arch4Sm80ELb1ELb0ELb1ELb1ELb1ELb1ELb1ELb0EEENS1_21CollectiveEpilogueFwdIS9_NS6_IJNS7_ILi1EEESF_SF_EEESA_SC_Li256ELb1ELb1ELb0ELb0EEENS1_19SingleTileSchedulerILb1ELb0ELb1ELi128EEEEEEEEEvNT_6ParamsE --------------------------
	.section	.nv.info._ZN7cutlass13device_kernelIN5flash19enable_sm80_to_sm89INS1_16FlashAttnFwdSm80INS1_25CollectiveMainloopFwdSm80ILi8ELi1ELb1EN4cute5tupleIJNS5_1CILi128EEES8_S8_EEELi128ENS_6half_tEfNS_4arch4Sm80ELb1ELb0ELb1ELb1ELb1ELb1ELb1ELb0EEENS1_21CollectiveEpilogueFwdIS9_NS6_IJNS7_ILi1EEESF_SF_EEESA_SC_Li256ELb1ELb1ELb0ELb0EEENS1_19SingleTileSchedulerILb1ELb0ELb1ELi128EEEEEEEEEvNT_6ParamsE,"",@"SHT_CUDA_INFO"
	.sectionflags	@""
	.align	4


	//----- nvinfo : EIATTR_CUDA_API_VERSION
	.align		4
        /*0000*/ 	.byte	0x04, 0x37
        /*0002*/ 	.short	(.L_216 - .L_215)
.L_215:
        /*0004*/ 	.word	0x00000082


	//----- nvinfo : EIATTR_KPARAM_INFO
	.align		4
.L_216:
        /*0008*/ 	.byte	0x04, 0x17
        /*000a*/ 	.short	(.L_218 - .L_217)
.L_217:
        /*000c*/ 	.word	0x00000000
        /*0010*/ 	.short	0x0000
        /*0012*/ 	.short	0x0000
        /*0014*/ 	.byte	0x00, 0xf0, 0x61, 0x10


	//----- nvinfo : EIATTR_SPARSE_MMA_MASK
	.align		4
.L_218:
        /*0018*/ 	.byte	0x03, 0x50
        /*001a*/ 	.short	0x0000


	//----- nvinfo : EIATTR_MAXREG_COUNT
	.align		4
        /*001c*/ 	.byte	0x03, 0x1b
        /*001e*/ 	.short	0x00ff


	//----- nvinfo : EIATTR_MERCURY_ISA_VERSION
	.align		4
        /*0020*/ 	.byte	0x03, 0x5f
        /*0022*/ 	.short	0x0101


	//----- nvinfo : EIATTR_EXIT_INSTR_OFFSETS
	.align		4
        /*0024*/ 	.byte	0x04, 0x1c
        /*0026*/ 	.short	(.L_220 - .L_219)


	//   ....[0]....
.L_219:
        /*0028*/ 	.word	0x00000010


	//----- nvinfo : EIATTR_MAX_THREADS
	.align		4
.L_220:
        /*002c*/ 	.byte	0x04, 0x05
        /*002e*/ 	.short	(.L_222 - .L_221)
.L_221:
        /*0030*/ 	.word	0x00000100
        /*0034*/ 	.word	0x00000001
        /*0038*/ 	.word	0x00000001


	//----- nvinfo : EIATTR_CBANK_PARAM_SIZE
	.align		4
.L_222:
        /*003c*/ 	.byte	0x03, 0x19
        /*003e*/ 	.short	0x0418


	//----- nvinfo : EIATTR_PARAM_CBANK
	.align		4
        /*0040*/ 	.byte	0x04, 0x0a
        /*0042*/ 	.short	(.L_224 - .L_223)
	.align		4
.L_223:
        /*0044*/ 	.word	index@(.nv.constant0._ZN7cutlass13device_kernelIN5flash19enable_sm80_to_sm89INS1_16FlashAttnFwdSm80INS1_25CollectiveMainloopFwdSm80ILi8ELi1ELb1EN4cute5tupleIJNS5_1CILi128EEES8_S8_EEELi128ENS_6half_tEfNS_4arch4Sm80ELb1ELb0ELb1ELb1ELb1ELb1ELb1ELb0EEENS1_21CollectiveEpilogueFwdIS9_NS6_IJNS7_ILi1EEESF_SF_EEESA_SC_Li256ELb1ELb1ELb0ELb0EEENS1_19SingleTileSchedulerILb1ELb0ELb1ELi128EEEEEEEEEvNT_6ParamsE)
        /*0048*/ 	.short	0x0210
        /*004a*/ 	.short	0x0418


	//----- nvinfo : EIATTR_SW_WAR
	.align		4
.L_224:
        /*004c*/ 	.byte	0x04, 0x36
        /*004e*/ 	.short	(.L_226 - .L_225)
.L_225:
        /*0050*/ 	.word	0x00000008
.L_226:


//--------------------- .nv.info._ZN7cutlass13device_kernelIN5flash19enable_sm80_to_sm89INS1_16FlashAttnFwdSm80INS1_25CollectiveMainloopFwdSm80ILi4ELi1ELb0EN4cute5tupleIJNS5_1CILi128EEENS7_ILi64EEES8_EEELi128ENS_6half_tEfNS_4arch4Sm80ELb0ELb0ELb1ELb0ELb1ELb0ELb1ELb0EEENS1_21CollectiveEpilogueFwdINS6_IJS8_S8_S9_EEENS6_IJNS7_ILi1EEESH_SH_EEESB_SD_Li128ELb0ELb1ELb0ELb0EEENS1_19SingleTileSchedulerILb0ELb0ELb1ELi128EEEEEEEEEvNT_6ParamsE --------------------------
	.section	.nv.info._ZN7cutlass13device_kernelIN5flash19enable_sm80_to_sm89INS1_16FlashAttnFwdSm80INS1_25CollectiveMainloopFwdSm80ILi4ELi1ELb0EN4cute5tupleIJNS5_1CILi128EEENS7_ILi64EEES8_EEELi128ENS_6half_tEfNS_4arch4Sm80ELb0ELb0ELb1ELb0ELb1ELb0ELb1ELb0EEENS1_21CollectiveEpilogueFwdINS6_IJS8_S8_S9_EEENS6_IJNS7_ILi1EEESH_SH_EEESB_SD_Li128ELb0ELb1ELb0ELb0EEENS1_19SingleTileSchedulerILb0ELb0ELb1ELi128EEEEEEEEEvNT_6ParamsE,"",@"SHT_CUDA_INFO"
	.sectionflags	@""
	.align	4


	//----- nvinfo : EIATTR_CUDA_API_VERSION
	.align		4
        /*0000*/ 	.byte	0x04, 0x37
        /*0002*/ 	.short	(.L_228 - .L_227)
.L_227:
        /*0004*/ 	.word	0x00000082


	//----- nvinfo : EIATTR_KPARAM_INFO
	.align		4
.L_228:
        /*0008*/ 	.byte	0x04, 0x17
        /*000a*/ 	.short	(.L_230 - .L_229)
.L_229:
        /*000c*/ 	.word	0x00000000
        /*0010*/ 	.short	0x0000
        /*0012*/ 	.short	0x0000
        /*0014*/ 	.byte	0x00, 0xf0, 0x61, 0x10


	//----- nvinfo : EIATTR_SPARSE_MMA_MASK
	.align		4
.L_230:
        /*0018*/ 	.byte	0x03, 0x50
        /*001a*/ 	.short	0x0000


	//----- nvinfo : EIATTR_MAXREG_COUNT
	.align		4
        /*001c*/ 	.byte	0x03, 0x1b
        /*001e*/ 	.short	0x00ff


	//----- nvinfo : EIATTR_MERCURY_ISA_VERSION
	.align		4
        /*0020*/ 	.byte	0x03, 0x5f
        /*0022*/ 	.short	0x0101


	//----- nvinfo : EIATTR_EXIT_INSTR_OFFSETS
	.align		4
        /*0024*/ 	.byte	0x04, 0x1c
        /*0026*/ 	.short	(.L_232 - .L_231)


	//   ....[0]....
.L_231:
        /*0028*/ 	.word	0x00000010


	//----- nvinfo : EIATTR_MAX_THREADS
	.align		4
.L_232:
        /*002c*/ 	.byte	0x04, 0x05
        /*002e*/ 	.short	(.L_234 - .L_233)
.L_233:
        /*0030*/ 	.word	0x00000080
        /*0034*/ 	.word	0x00000001
        /*0038*/ 	.word	0x00000001


	//----- nvinfo : EIATTR_CBANK_PARAM_SIZE
	.align		4
.L_234:
        /*003c*/ 	.byte	0x03, 0x19
        /*003e*/ 	.short	0x0418


	//----- nvinfo : EIATTR_PARAM_CBANK
	.align		4
        /*0040*/ 	.byte	0x04, 0x0a
        /*0042*/ 	.short	(.L_236 - .L_235)
	.align		4
.L_235:
        /*0044*/ 	.word	index@(.nv.constant0._ZN7cutlass13device_kernelIN5flash19enable_sm80_to_sm89INS1_16FlashAttnFwdSm80INS1_25CollectiveMainloopFwdSm80ILi4ELi1ELb0EN4cute5tupleIJNS5_1CILi128EEENS7_ILi64EEES8_EEELi128ENS_6half_tEfNS_4arch4Sm80ELb0ELb0ELb1ELb0ELb1ELb0ELb1ELb0EEENS1_21CollectiveEpilogueFwdINS6_IJS8_S8_S9_EEENS6_IJNS7_ILi1EEESH_SH_EEESB_SD_Li128ELb0ELb1ELb0ELb0EEENS1_19SingleTileSchedulerILb0ELb0ELb1ELi128EEEEEEEEEvNT_6ParamsE)
        /*0048*/ 	.short	0x0210
        /*004a*/ 	.short	0x0418


	//----- nvinfo : EIATTR_SW_WAR
	.align		4
.L_236:
        /*004c*/ 	.byte	0x04, 0x36
        /*004e*/ 	.short	(.L_238 - .L_237)
.L_237:
        /*0050*/ 	.word	0x00000008
.L_238:


//--------------------- .nv.info._ZN7cutlass13device_kernelIN5flash19enable_sm80_to_sm89INS1_16FlashAttnFwdSm80INS1_25CollectiveMainloopFwdSm80ILi4ELi1ELb0EN4cute5tupleIJNS5_1CILi128EEENS7_ILi64EEES8_EEELi128ENS_6half_tEfNS_4arch4Sm80ELb0ELb0ELb1ELb1ELb1ELb0ELb1ELb0EEENS1_21CollectiveEpilogueFwdINS6_IJS8_S8_S9_EEENS6_IJNS7_ILi1EEESH_SH_EEESB_SD_Li128ELb1ELb1ELb0ELb0EEENS1_19SingleTileSchedulerILb1ELb0ELb1ELi128EEEEEEEEEvNT_6ParamsE --------------------------
	.section	.nv.info._ZN7cutlass13device_kernelIN5flash19enable_sm80_to_sm89INS1_16FlashAttnFwdSm80INS1_25CollectiveMainloopFwdSm80ILi4ELi1ELb0EN4cute5tupleIJNS5_1CILi128EEENS7_ILi64EEES8_EEELi128ENS_6half_tEfNS_4arch4Sm80ELb0ELb0ELb1ELb1ELb1ELb0ELb1ELb0EEENS1_21CollectiveEpilogueFwdINS6_IJS8_S8_S9_EEENS6_IJNS7_ILi1EEESH_SH_EEESB_SD_Li128ELb1ELb1ELb0ELb0EEENS1_19SingleTileSchedulerILb1ELb0ELb1ELi128EEEEEEEEEvNT_6ParamsE,"",@"SHT_CUDA_INFO"
	.sectionflags	@""
	.align	4


	//----- nvinfo : EIATTR_CUDA_API_VERSION
	.align		4
        /*0000*/ 	.byte	0x04, 0x37
        /*0002*/ 	.short	(.L_240 - .L_239)
.L_239:
        /*0004*/ 	.word	0x00000082


	//----- nvinfo : EIATTR_KPARAM_INFO
	.align		4
.L_240:
        /*0008*/ 	.byte	0x04, 0x17
        /*000a*/ 	.short	(.L_242 - .L_241)
.L_241:
        /*000c*/ 	.word	0x00000000
        /*0010*/ 	.short	0x0000
        /*0012*/ 	.short	0x0000
        /*0014*/ 	.byte	0x00, 0xf0, 0x61, 0x10


	//----- nvinfo : EIATTR_SPARSE_MMA_MASK
	.align		4
.L_242:
        /*0018*/ 	.byte	0x03, 0x50
        /*001a*/ 	.short	0x0000


	//----- nvinfo : EIATTR_MAXREG_COUNT
	.align		4
        /*001c*/ 	.byte	0x03, 0x1b
        /*001e*/ 	.short	0x00ff


	//----- nvinfo : EIATTR_MERCURY_ISA_VERSION
	.align		4
        /*0020*/ 	.byte	0x03, 0x5f
        /*0022*/ 	.short	0x0101


	//----- nvinfo : EIATTR_EXIT_INSTR_OFFSETS
	.align		4
        /*0024*/ 	.byte	0x04, 0x1c
        /*0026*/ 	.short	(.L_244 - .L_243)


	//   ....[0]....
.L_243:
        /*0028*/ 	.word	0x00000010


	//----- nvinfo : EIATTR_MAX_THREADS
	.align		4
.L_244:
        /*002c*/ 	.byte	0x04, 0x05
        /*002e*/ 	.short	(.L_246 - .L_245)
.L_245:
        /*0030*/ 	.word	0x00000080
        /*0034*/ 	.word	0x00000001
        /*0038*/ 	.word	0x00000001


	//----- nvinfo : EIATTR_CBANK_PARAM_SIZE
	.align		4
.L_246:
        /*003c*/ 	.byte	0x03, 0x19
        /*003e*/ 	.short	0x0418


	//----- nvinfo : EIATTR_PARAM_CBANK
	.align		4
        /*0040*/ 	.byte	0x04, 0x0a
        /*0042*/ 	.short	(.L_248 - .L_247)
	.align		4
.L_247:
        /*0044*/ 	.word	index@(.nv.constant0._ZN7cutlass13device_kernelIN5flash19enable_sm80_to_sm89INS1_16FlashAttnFwdSm80INS1_25CollectiveMainloopFwdSm80ILi4ELi1ELb0EN4cute5tupleIJNS5_1CILi128EEENS7_ILi64EEES8_EEELi128ENS_6half_tEfNS_4arch4Sm80ELb0ELb0ELb1ELb1ELb1ELb0ELb1ELb0EEENS1_21CollectiveEpilogueFwdINS6_IJS8_S8_S9_EEENS6_IJNS7_ILi1EEESH_SH_EEESB_SD_Li128ELb1ELb1ELb0ELb0EEENS1_19SingleTileSchedulerILb1ELb0ELb1ELi128EEEEEEEEEvNT_6ParamsE)
        /*0048*/ 	.short	0x0210
        /*004a*/ 	.short	0x0418


	//----- nvinfo : EIATTR_SW_WAR
	.align		4
.L_248:
        /*004c*/ 	.byte	0x04, 0x36
        /*004e*/ 	.short	(.L_250 - .L_249)
.L_249:
        /*0050*/ 	.word	0x00000008
.L_250:


//--------------------- .nv.info._ZN7cutlass13device_kernelIN5flash19enable_sm80_to_sm89INS1_16FlashAttnFwdSm80INS1_25CollectiveMainloopFwdSm80ILi4ELi1ELb0EN4cute5tupleIJNS5_1CILi128EEENS7_ILi64EEES8_EEELi128ENS_6half_tEfNS_4arch4Sm80ELb0ELb0ELb1ELb1ELb1ELb1ELb1ELb0EEENS1_21CollectiveEpilogueFwdINS6_IJS8_S8_S9_EEENS6_IJNS7_ILi1EEESH_SH_EEESB_SD_Li128ELb1ELb1ELb0ELb0EEENS1_19SingleTileSchedulerILb1ELb0ELb1ELi128EEEEEEEEEvNT_6ParamsE --------------------------
	.section	.nv.info._ZN7cutlass13device_kernelIN5flash19enable_sm80_to_sm89INS1_16FlashAttnFwdSm80INS1_25CollectiveMainloopFwdSm80ILi4ELi1ELb0EN4cute5tupleIJNS5_1CILi128EEENS7_ILi64EEES8_EEELi128ENS_6half_tEfNS_4arch4Sm80ELb0ELb0ELb1ELb1ELb1ELb1ELb1ELb0EEENS1_21CollectiveEpilogueFwdINS6_IJS8_S8_S9_EEENS6_IJNS7_ILi1EEESH_SH_EEESB_SD_Li128ELb1ELb1ELb0ELb0EEENS1_19SingleTileSchedulerILb1ELb0ELb1ELi128EEEEEEEEEvNT_6ParamsE,"",@"SHT_CUDA_INFO"
	.sectionflags	@""
	.align	4


	//----- nvinfo : EIATTR_CUDA_API_VERSION
	.align		4
        /*0000*/ 	.byte	0x04, 0x37
        /*0002*/ 	.short	(.L_252 - .L_251)
.L_251:
        /*0004*/ 	.word	0x00000082


	//----- nvinfo : EIATTR_KPARAM_INFO
	.align		4
.L_252:
        /*0008*/ 	.byte	0x04, 0x17
        /*000a*/ 	.short	(.L_254 - .L_253)
.L_253:
        /*000c*/ 	.word	0x00000000
        /*0010*/ 	.short	0x0000
        /*0012*/ 	.short	0x0000
        /*0014*/ 	.byte	0x00, 0xf0, 0x61, 0x10


	//----- nvinfo : EIATTR_SPARSE_MMA_MASK
	.align		4
.L_254:
        /*0018*/ 	.byte	0x03, 0x50
        /*001a*/ 	.short	0x0000


	//----- nvinfo : EIATTR_MAXREG_COUNT
	.align		4
        /*001c*/ 	.byte	0x03, 0x1b
        /*001e*/ 	.short	0x00ff


	//----- nvinfo : EIATTR_MERCURY_ISA_VERSION
	.align		4
        /*0020*/ 	.byte	0x03, 0x5f
        /*0022*/ 	.short	0x0101


	//----- nvinfo : EIATTR_EXIT_INSTR_OFFSETS
	.align		4
        /*0024*/ 	.byte	0x04, 0x1c
        /*0026*/ 	.short	(.L_256 - .L_255)


	//   ....[0]....
.L_255:
        /*0028*/ 	.word	0x00000010


	//----- nvinfo : EIATTR_MAX_THREADS
	.align		4
.L_256:
        /*002c*/ 	.byte	0x04, 0x05
        /*002e*/ 	.short	(.L_258 - .L_257)
.L_257:
        /*0030*/ 	.word	0x00000080
        /*0034*/ 	.word	0x00000001
        /*0038*/ 	.word	0x00000001


	//----- nvinfo : EIATTR_CBANK_PARAM_SIZE
	.align		4
.L_258:
        /*003c*/ 	.byte	0x03, 0x19
        /*003e*/ 	.short	0x0418


	//----- nvinfo : EIATTR_PARAM_CBANK
	.align		4
        /*0040*/ 	.byte	0x04, 0x0a
        /*0042*/ 	.short	(.L_260 - .L_259)
	.align		4
.L_259:
        /*0044*/ 	.word	index@(.nv.constant0._ZN7cutlass13device_kernelIN5flash19enable_sm80_to_sm89INS1_16FlashAttnFwdSm80INS1_25CollectiveMainloopFwdSm80ILi4ELi1ELb0EN4cute5tupleIJNS5_1CILi128EEENS7_ILi64EEES8_EEELi128ENS_6half_tEfNS_4arch4Sm80ELb0ELb0ELb1ELb1ELb1ELb1ELb1ELb0EEENS1_21CollectiveEpilogueFwdINS6_IJS8_S8_S9_EEENS6_IJNS7_ILi1EEESH_SH_EEESB_SD_Li128ELb1ELb1ELb0ELb0EEENS1_19SingleTileSchedulerILb1ELb0ELb1ELi128EEEEEEEEEvNT_6ParamsE)
        /*0048*/ 	.short	0x0210
        /*004a*/ 	.short	0x0418


	//----- nvinfo : EIATTR_SW_WAR
	.align		4
.L_260:
        /*004c*/ 	.byte	0x04, 0x36
        /*004e*/ 	.short	(.L_262 - .L_261)
.L_261:
        /*0050*/ 	.word	0x00000008
.L_262:


//--------------------- .nv.info._ZN7cutlass13device_kernelIN5flash19enable_sm80_to_sm89INS1_16FlashAttnFwdSm80INS1_25CollectiveMainloopFwdSm80ILi4ELi1ELb0EN4cute5tupleIJNS5_1CILi128EEENS7_ILi48EEES8_EEELi128ENS_6half_tEfNS_4arch4Sm80ELb0ELb1ELb1ELb0ELb1ELb0ELb1ELb0EEENS1_21CollectiveEpilogueFwdINS6_IJS8_S8_S9_EEENS6_IJNS7_ILi1EEESH_SH_EEESB_SD_Li128ELb0ELb1ELb0ELb0EEENS1_19SingleTileSchedulerILb0ELb0ELb1ELi128EEEEEEEEEvNT_6ParamsE --------------------------
	.section	.nv.info._ZN7cutlass13device_kernelIN5flash19enable_sm80_to_sm89INS1_16FlashAttnFwdSm80INS1_25CollectiveMainloopFwdSm80ILi4ELi1ELb0EN4cute5tupleIJNS5_1CILi128EEENS7_ILi48EEES8_EEELi128ENS_6half_tEfNS_4arch4Sm80ELb0ELb1ELb1ELb0ELb1ELb0ELb1ELb0EEENS1_21CollectiveEpilogueFwdINS6_IJS8_S8_S9_EEENS6_IJNS7_ILi1EEESH_SH_EEESB_SD_Li128ELb0ELb1ELb0ELb0EEENS1_19SingleTileSchedulerILb0ELb0ELb1ELi128EEEEEEEEEvNT_6ParamsE,"",@"SHT_CUDA_INFO"
	.sectionflags	@""
	.align	4


	//----- nvinfo : EIATTR_CUDA_API_VERSION
	.align		4
        /*0000*/ 	.byte	0x04, 0x37
        /*0002*/ 	.short	(.L_264 - .L_263)
.L_263:
        /*0004*/ 	.word	0x00000082


	//----- nvinfo : EIATTR_KPARAM_INFO
	.align		4
.L_264:
        /*0008*/ 	.byte	0x04, 0x17
        /*000a*/ 	.short	(.L_266 - .L_265)
.L_265:
        /*000c*/ 	.word	0x00000000
        /*0010*/ 	.short	0x0000
        /*0012*/ 	.short	0x0000
        /*0014*/ 	.byte	0x00, 0xf0, 0x61, 0x10


	//----- nvinfo : EIATTR_SPARSE_MMA_MASK
	.align		4
.L_266:
        /*0018*/ 	.byte	0x03, 0x50
        /*001a*/ 	.short	0x0000


	//----- nvinfo : EIATTR_MAXREG_COUNT
	.align		4
        /*001c*/ 	.byte	0x03, 0x1b
        /*001e*/ 	.short	0x00ff


	//----- nvinfo : EIATTR_MERCURY_ISA_VERSION
	.align		4
        /*0020*/ 	.byte	0x03, 0x5f
        /*0022*/ 	.short	0x0101


	//----- nvinfo : EIATTR_EXIT_INSTR_OFFSETS
	.align		4
        /*0024*/ 	.byte	0x04, 0x1c
        /*0026*/ 	.short	(.L_268 - .L_267)


	//   ....[0]....
.L_267:
        /*0028*/ 	.word	0x00000010


	//----- nvinfo : EIATTR_MAX_THREADS
	.align		4
.L_268:
        /*002c*/ 	.byte	0x04, 0x05
        /*002e*/ 	.short	(.L_270 - .L_269)
.L_269:
        /*0030*/ 	.word	0x00000080
        /*0034*/ 	.word	0x00000001
        /*0038*/ 	.word	0x00000001


	//----- nvinfo : EIATTR_CBANK_PARAM_SIZE
	.align		4
.L_270:
        /*003c*/ 	.byte	0x03, 0x19
        /*003e*/ 	.short	0x0418


	//----- nvinfo : EIATTR_PARAM_CBANK
	.align		4
        /*0040*/ 	.byte	0x04, 0x0a
        /*0042*/ 	.short	(.L_272 - .L_271)
	.align		4
.L_271:
        /*0044*/ 	.word	index@(.nv.constant0._ZN7cutlass13device_kernelIN5flash19enable_sm80_to_sm89INS1_16FlashAttnFwdSm80INS1_25CollectiveMainloopFwdSm80ILi4ELi1ELb0EN4cute5tupleIJNS5_1CILi128EEENS7_ILi48EEES8_EEELi128ENS_6half_tEfNS_4arch4Sm80ELb0ELb1ELb1ELb0ELb1ELb0ELb1ELb0EEENS1_21CollectiveEpilogueFwdINS6_IJS8_S8_S9_EEENS6_IJNS7_ILi1EEESH_SH_EEESB_SD_Li128ELb0ELb1ELb0ELb0EEENS1_19SingleTileSchedulerILb0ELb0ELb1ELi128EEEEEEEEEvNT_6ParamsE)
        /*0048*/ 	.short	0x0210
        /*004a*/ 	.short	0x0418


	//----- nvinfo : EIATTR_SW_WAR
	.align		4
.L_272:
        /*004c*/ 	.byte	0x04, 0x36
        /*004e*/ 	.short	(.L_274 - .L_273)
.L_273:
        /*0050*/ 	.word	0x00000008
.L_274:


//--------------------- .nv.info._ZN7cutlass13device_kernelIN5flash19enable_sm80_to_sm89INS1_16FlashAttnFwdSm80INS1_25CollectiveMainloopFwdSm80ILi4ELi1ELb0EN4cute5tupleIJNS5_1CILi128EEENS7_ILi48EEES8_EEELi128ENS_6half_tEfNS_4arch4Sm80ELb0ELb1ELb1ELb1ELb1ELb0ELb1ELb0EEENS1_21CollectiveEpilogueFwdINS6_IJS8_S8_S9_EEENS6_IJNS7_ILi1EEESH_SH_EEESB_SD_Li128ELb1ELb1ELb0ELb0EEENS1_19SingleTileSchedulerILb1ELb0ELb1ELi128EEEEEEEEEvNT_6ParamsE --------------------------
	.section	.nv.info._ZN7cutlass13device_kernelIN5flash19enable_sm80_to_sm89INS1_16FlashAttnFwdSm80INS1_25CollectiveMainloopFwdSm80ILi4ELi1ELb0EN4cute5tupleIJNS5_1CILi128EEENS7_ILi48EEES8_EEELi128ENS_6half_tEfNS_4arch4Sm80ELb0ELb1ELb1ELb1ELb1ELb0ELb1ELb0EEENS1_21CollectiveEpilogueFwdINS6_IJS8_S8_S9_EEENS6_IJNS7_ILi1EEESH_SH_EEESB_SD_Li128ELb1ELb1ELb0ELb0EEENS1_19SingleTileSchedulerILb1ELb0ELb1ELi128EEEEEEEEEvNT_6ParamsE,"",@"SHT_CUDA_INFO"
	.sectionflags	@""
	.align	4


	//----- nvinfo : EIATTR_CUDA_API_VERSION
	.align		4
        /*0000*/ 	.byte	0x04, 0x37
        /*0002*/ 	.short	(.L_276 - .L_275)
.L_275:
        /*0004*/ 	.word	0x00000082


	//----- nvinfo : EIATTR_KPARAM_INFO
	.align		4
.L_276:
        /*0008*/ 	.byte	0x04, 0x17
        /*000a*/ 	.short	(.L_278 - .L_277)
.L_277:
        /*000c*/ 	.word	0x00000000
        /*0010*/ 	.short	0x0000
        /*0012*/ 	.short	0x0000
        /*0014*/ 	.byte	0x00, 0xf0, 0x61, 0x10


	//----- nvinfo : EIATTR_SPARSE_MMA_MASK
	.align		4
.L_278:
        /*0018*/ 	.byte	0x03, 0x50
        /*001a*/ 	.short	0x0000


	//----- nvinfo : EIATTR_MAXREG_COUNT
	.align		4
        /*001c*/ 	.byte	0x03, 0x1b
        /*001e*/ 	.short	0x00ff


	//----- nvinfo : EIATTR_MERCURY_ISA_VERSION
	.align		4
        /*0020*/ 	.byte	0x03, 0x5f
        /*0022*/ 	.short	0x0101


	//----- nvinfo : EIATTR_EXIT_INSTR_OFFSETS
	.align		4
        /*0024*/ 	.byte	0x04, 0x1c
        /*0026*/ 	.short	(.L_280 - .L_279)


	//   ....[0]....
.L_279:
        /*0028*/ 	.word	0x00000010


	//----- nvinfo : EIATTR_MAX_THREADS
	.align		4
.L_280:
        /*002c*/ 	.byte	0x04, 0x05
        /*002e*/ 	.short	(.L_282 - .L_281)
.L_281:
        /*0030*/ 	.word	0x00000080
        /*0034*/ 	.word	0x00000001
        /*0038*/ 	.word	0x00000001


	//----- nvinfo : EIATTR_CBANK_PARAM_SIZE
	.align		4
.L_282:
        /*003c*/ 	.byte	0x03, 0x19
        /*003e*/ 	.short	0x0418


	//----- nvinfo : EIATTR_PARAM_CBANK
	.align		4
        /*0040*/ 	.byte	0x04, 0x0a
        /*0042*/ 	.short	(.L_284 - .L_283)
	.align		4
.L_283:
        /*0044*/ 	.word	index@(.nv.constant0._ZN7cutlass13device_kernelIN5flash19enable_sm80_to_sm89INS1_16FlashAttnFwdSm80INS1_25CollectiveMainloopFwdSm80ILi4ELi1ELb0EN4cute5tupleIJNS5_1CILi128EEENS7_ILi48EEES8_EEELi128ENS_6half_tEfNS_4arch4Sm80ELb0ELb1ELb1ELb1ELb1ELb0ELb1ELb0EEENS1_21CollectiveEpilogueFwdINS6_IJS8_S8_S9_EEENS6_IJNS7_ILi1EEESH_SH_EEESB_SD_Li128ELb1ELb1ELb0ELb0EEENS1_19SingleTileSchedulerILb1ELb0ELb1ELi128EEEEEEEEEvNT_6ParamsE)
        /*0048*/ 	.short	0x0210
        /*004a*/ 	.short	0x0418


	//----- nvinfo : EIATTR_SW_WAR
	.align		4
.L_284:
        /*004c*/ 	.byte	0x04, 0x36
        /*004e*/ 	.short	(.L_286 - .L_285)
.L_285:
        /*0050*/ 	.word	0x00000008
.L_286:


//--------------------- .nv.info._ZN7cutlass13device_kernelIN5flash19enable_sm80_to_sm89INS1_16FlashAttnFwdSm80INS1_25CollectiveMainloopFwdSm80ILi4ELi1ELb0EN4cute5tupleIJNS5_1CILi128EEENS7_ILi48EEES8_EEELi128ENS_6half_tEfNS_4arch4Sm80ELb0ELb1ELb1ELb1ELb1ELb1ELb1ELb0EEENS1_21CollectiveEpilogueFwdINS6_IJS8_S8_S9_EEENS6_IJNS7_ILi1EEESH_SH_EEESB_SD_Li128ELb1ELb1ELb0ELb0EEENS1_19SingleTileSchedulerILb1ELb0ELb1ELi128EEEEEEEEEvNT_6ParamsE --------------------------
	.section	.nv.info._ZN7cutlass13device_kernelIN5flash19enable_sm80_to_sm89INS1_16FlashAttnFwdSm80INS1_25CollectiveMainloopFwdSm80ILi4ELi1ELb0EN4cute5tupleIJNS5_1CILi128EEENS7_ILi48EEES8_EEELi128ENS_6half_tEfNS_4arch4Sm80ELb0ELb1ELb1ELb1ELb1ELb1ELb1ELb0EEENS1_21CollectiveEpilogueFwdINS6_IJS8_S8_S9_EEENS6_IJNS7_ILi1EEESH_SH_EEESB_SD_Li128ELb1ELb1ELb0ELb0EEENS1_19SingleTileSchedulerILb1ELb0ELb1ELi128EEEEEEEEEvNT_6ParamsE,"",@"SHT_CUDA_INFO"
	.sectionflags	@""
	.align	4


	//----- nvinfo : EIATTR_CUDA_API_VERSION
	.align		4
        /*0000*/ 	.byte	0x04, 0x37
        /*0002*/ 	.short	(.L_288 - .L_287)
.L_287:
        /*0004*/ 	.word	0x00000082


	//----- nvinfo : EIATTR_KPARAM_INFO
	.align		4
.L_288:
        /*0008*/ 	.byte	0x04, 0x17
        /*000a*/ 	.short	(.L_290 - .L_289)
.L_289:
        /*000c*/ 	.word	0x00000000
        /*0010*/ 	.short	0x0000
        /*0012*/ 	.short	0x0000
        /*0014*/ 	.byte	0x00, 0xf0, 0x61, 0x10


	//----- nvinfo : EIATTR_SPARSE_MMA_MASK
	.align		4
.L_290:
        /*0018*/ 	.byte	0x03, 0x50
        /*001a*/ 	.short	0x0000


	//----- nvinfo : EIATTR_MAXREG_COUNT
	.align		4
        /*001c*/ 	.byte	0x03, 0x1b
        /*001e*/ 	.short	0x00ff


	//----- nvinfo : EIATTR_MERCURY_ISA_VERSION
	.align		4
        /*0020*/ 	.byte	0x03, 0x5f
        /*0022*/ 	.short	0x0101


	//----- nvinfo : EIATTR_EXIT_INSTR_OFFSETS
	.align		4
        /*0024*/ 	.byte	0x04, 0x1c
        /*0026*/ 	.short	(.L_292 - .L_291)


	//   ....[0]....
.L_291:
        /*0028*/ 	.word	0x00000010


	//----- nvinfo : EIATTR_MAX_THREADS
	.align		4
.L_292:
        /*002c*/ 	.byte	0x04, 0x05
        /*002e*/ 	.short	(.L_294 - .L_293)
.L_293:
        /*0030*/ 	.word	0x00000080
        /*0034*/ 	.word	0x00000001
        /*0038*/ 	.word	0x00000001


	//----- nvinfo : EIATTR_CBANK_PARAM_SIZE
	.align		4
.L_294:
        /*003c*/ 	.byte	0x03, 0x19
        /*003e*/ 	.short	0x0418


	//----- nvinfo : EIATTR_PARAM_CBANK
	.align		4
        /*0040*/ 	.byte	0x04, 0x0a
        /*0042*/ 	.short	(.L_296 - .L_295)
	.align		4
.L_295:
        /*0044*/ 	.word	index@(.nv.constant0._ZN7cutlass13device_kernelIN5flash19enable_sm80_to_sm89INS1_16FlashAttnFwdSm80INS1_25CollectiveMainloopFwdSm80ILi4ELi1ELb0EN4cute5tupleIJNS5_1CILi128EEENS7_ILi48EEES8_EEELi128ENS_6half_tEfNS_4arch4Sm80ELb0ELb1ELb1ELb1ELb1ELb1ELb1ELb0EEENS1_21CollectiveEpilogueFwdINS6_IJS8_S8_S9_EEENS6_IJNS7_ILi1EEESH_SH_EEESB_SD_Li128ELb1ELb1ELb0ELb0EEENS1_19SingleTileSchedulerILb1ELb0ELb1ELi128EEEEEEEEEvNT_6ParamsE)
        /*0048*/ 	.short	0x0210
        /*004a*/ 	.short	0x0418


	//----- nvinfo : EIATTR_SW_WAR
	.align		4
.L_296:
        /*004c*/ 	.byte	0x04, 0x36
        /*004e*/ 	.short	(.L_298 - .L_297)
.L_297:
        /*0050*/ 	.word	0x00000008
.L_298:


//--------------------- .nv.info._ZN7cutlass13device_kernelIN5flash19enable_sm80_to_sm89INS1_16FlashAttnFwdSm80INS1_25CollectiveMainloopFwdSm80ILi4ELi1ELb0EN4cute5tupleIJNS5_1CILi128EEENS7_ILi64EEES8_EEELi128ENS_6half_tEfNS_4arch4Sm80ELb1ELb0ELb1ELb0ELb1ELb0ELb1ELb0EEENS1_21CollectiveEpilogueFwdINS6_IJS8_S8_S9_EEENS6_IJNS7_ILi1EEESH_SH_EEESB_SD_Li128ELb0ELb1ELb0ELb0EEENS1_30DynamicPersistentTileSchedulerILi128ELi128ELb0ELb1ELb0EEEEEEEEEvNT_6ParamsE --------------------------
	.section	.nv.info._ZN7cutlass13device_kernelIN5flash19enable_sm80_to_sm89INS1_16FlashAttnFwdSm80INS1_25CollectiveMainloopFwdSm80ILi4ELi1ELb0EN4cute5tupleIJNS5_1CILi128EEENS7_ILi64EEES8_EEELi128ENS_6half_tEfNS_4arch4Sm80ELb1ELb0ELb1ELb0ELb1ELb0ELb1ELb0EEENS1_21CollectiveEpilogueFwdINS6_IJS8_S8_S9_EEENS6_IJNS7_ILi1EEESH_SH_EEESB_SD_Li128ELb0ELb1ELb0ELb0EEENS1_30DynamicPersistentTileSchedulerILi128ELi128ELb0ELb1ELb0EEEEEEEEEvNT_6ParamsE,"",@"SHT_CUDA_INFO"
	.sectionflags	@""
	.align	4


	//----- nvinfo : EIATTR_CUDA_API_VERSION
	.align		4
        /*0000*/ 	.byte	0x04, 0x37
        /*0002*/ 	.short	(.L_300 - .L_299)
.L_299:
        /*0004*/ 	.word	0x00000082


	//----- nvinfo : EIATTR_KPARAM_INFO
	.align		4
.L_300:
        /*0008*/ 	.byte	0x04, 0x17
        /*000a*/ 	.short	(.L_302 - .L_301)
.L_301:
        /*000c*/ 	.word	0x00000000
        /*0010*/ 	.short	0x0000
        /*0012*/ 	.short	0x0000
        /*0014*/ 	.byte	0x00, 0xf0, 0xa1, 0x10


	//----- nvinfo : EIATTR_SPARSE_MMA_MASK
	.align		4
.L_302:
        /*0018*/ 	.byte	0x03, 0x50
        /*001a*/ 	.short	0x0000


	//----- nvinfo : EIATTR_MAXREG_COUNT
	.align		4
        /*001c*/ 	.byte	0x03, 0x1b
        /*001e*/ 	.short	0x00ff


	//----- nvinfo : EIATTR_MERCURY_ISA_VERSION
	.align		4
        /*0020*/ 	.byte	0x03, 0x5f
        /*0022*/ 	.short	0x0101


	//----- nvinfo : EIATTR_EXIT_INSTR_OFFSETS
	.align		4
        /*0024*/ 	.byte	0x04, 0x1c
        /*0026*/ 	.short	(.L_304 - .L_303)


	//   ....[0]....
.L_303:
        /*0028*/ 	.word	0x00000010


	//----- nvinfo : EIATTR_MAX_THREADS
	.align		4
.L_304:
        /*002c*/ 	.byte	0x04, 0x05
        /*002e*/ 	.short	(.L_306 - .L_305)
.L_305:
        /*0030*/ 	.word	0x00000080
        /*0034*/ 	.word	0x00000001
        /*0038*/ 	.word	0x00000001


	//----- nvinfo : EIATTR_CBANK_PARAM_SIZE
	.align		4
.L_306:
        /*003c*/ 	.byte	0x03, 0x19
        /*003e*/ 	.short	0x0428


	//----- nvinfo : EIATTR_PARAM_CBANK
	.align		4
        /*0040*/ 	.byte	0x04, 0x0a
        /*0042*/ 	.short	(.L_308 - .L_307)
	.align		4
.L_307:
        /*0044*/ 	.word	index@(.nv.constant0._ZN7cutlass13device_kernelIN5flash19enable_sm80_to_sm89INS1_16FlashAttnFwdSm80INS1_25CollectiveMainloopFwdSm80ILi4ELi1ELb0EN4cute5tupleIJNS5_1CILi128EEENS7_ILi64EEES8_EEELi128ENS_6half_tEfNS_4arch4Sm80ELb1ELb0ELb1ELb0ELb1ELb0ELb1ELb0EEENS1_21CollectiveEpilogueFwdINS6_IJS8_S8_S9_EEENS6_IJNS7_ILi1EEESH_SH_EEESB_SD_Li128ELb0ELb1ELb0ELb0EEENS1_30DynamicPersistentTileSchedulerILi128ELi128ELb0ELb1ELb0EEEEEEEEEvNT_6ParamsE)
        /*0048*/ 	.short	0x0210
        /*004a*/ 	.short	0x0428


	//----- nvinfo : EIATTR_SW_WAR
	.align		4
.L_308:
        /*004c*/ 	.byte	0x04, 0x36
        /*004e*/ 	.short	(.L_310 - .L_309)
.L_309:
        /*0050*/ 	.word	0x00000008
.L_310:


//--------------------- .nv.info._ZN7cutlass13device_kernelIN5flash19enable_sm80_to_sm89INS1_16FlashAttnFwdSm80INS1_25CollectiveMainloopFwdSm80ILi4ELi1ELb0EN4cute5tupleIJNS5_1CILi128EEENS7_ILi64EEES8_EEELi128ENS_6half_tEfNS_4arch4Sm80ELb1ELb0ELb1ELb1ELb1ELb0ELb1ELb0EEENS1_21CollectiveEpilogueFwdINS6_IJS8_S8_S9_EEENS6_IJNS7_ILi1EEESH_SH_EEESB_SD_Li128ELb1ELb1ELb0ELb0EEENS1_19SingleTileSchedulerILb1ELb0ELb1ELi128EEEEEEEEEvNT_6ParamsE --------------------------
	.section	.nv.info._ZN7cutlass13device_kernelIN5flash19enable_sm80_to_sm89INS1_16FlashAttnFwdSm80INS1_25CollectiveMainloopFwdSm80ILi4ELi1ELb0EN4cute5tupleIJNS5_1CILi128EEENS7_ILi64EEES8_EEELi128ENS_6half_tEfNS_4arch4Sm80ELb1ELb0ELb1ELb1ELb1ELb0ELb1ELb0EEENS1_21CollectiveEpilogueFwdINS6_IJS8_S8_S9_EEENS6_IJNS7_ILi1EEESH_SH_EEESB_SD_Li128ELb1ELb1ELb0ELb0EEENS1_19SingleTileSchedulerILb1ELb0ELb1ELi128EEEEEEEEEvNT_6ParamsE,"",@"SHT_CUDA_INFO"
	.sectionflags	@""
	.align	4


	//----- nvinfo : EIATTR_CUDA_API_VERSION
	.align		4
        /*0000*/ 	.byte	0x04, 0x37
        /*0002*/ 	.short	(.L_312 - .L_311)
.L_311:
        /*0004*/ 	.word	0x00000082


	//----- nvinfo : EIATTR_KPARAM_INFO
	.align		4
.L_312:
        /*0008*/ 	.byte	0x04, 0x17
        /*000a*/ 	.short	(.L_314 - .L_313)
.L_313:
        /*000c*/ 	.word	0x00000000
        /*0010*/ 	.short	0x0000
        /*0012*/ 	.short	0x0000
        /*0014*/ 	.byte	0x00, 0xf0, 0x61, 0x10


	//----- nvinfo : EIATTR_SPARSE_MMA_MASK
	.align		4
.L_314:
        /*0018*/ 	.byte	0x03, 0x50
        /*001a*/ 	.short	0x0000


	//----- nvinfo : EIATTR_MAXREG_COUNT
	.align		4
        /*001c*/ 	.byte	0x03, 0x1b
        /*001e*/ 	.short	0x00ff


	//----- nvinfo : EIATTR_MERCURY_ISA_VERSION
	.align		4
        /*0020*/ 	.byte	0x03, 0x5f
        /*0022*/ 	.short	0x0101


	//----- nvinfo : EIATTR_EXIT_INSTR_OFFSETS
	.align		4
        /*0024*/ 	.byte	0x04, 0x1c
        /*0026*/ 	.short	(.L_316 - .L_315)


	//   ....[0]....
.L_315:
        /*0028*/ 	.word	0x00000010


	//----- nvinfo : EIATTR_MAX_THREADS
	.align		4
.L_316:
        /*002c*/ 	.byte	0x04, 0x05
        /*002e*/ 	.short	(.L_318 - .L_317)
.L_317:
        /*0030*/ 	.word	0x00000080
        /*0034*/ 	.word	0x00000001
        /*0038*/ 	.word	0x00000001


	//----- nvinfo : EIATTR_CBANK_PARAM_SIZE
	.align		4
.L_318:
        /*003c*/ 	.byte	0x03, 0x19
        /*003e*/ 	.short	0x0418


	//----- nvinfo : EIATTR_PARAM_CBANK
	.align		4
        /*0040*/ 	.byte	0x04, 0x0a
        /*0042*/ 	.short	(.L_320 - .L_319)
	.align		4
.L_319:
        /*0044*/ 	.word	index@(.nv.constant0._ZN7cutlass13device_kernelIN5flash19enable_sm80_to_sm89INS1_16FlashAttnFwdSm80INS1_25CollectiveMainloopFwdSm80ILi4ELi1ELb0EN4cute5tupleIJNS5_1CILi128EEENS7_ILi64EEES8_EEELi128ENS_6half_tEfNS_4arch4Sm80ELb1ELb0ELb1ELb1ELb1ELb0ELb1ELb0EEENS1_21CollectiveEpilogueFwdINS6_IJS8_S8_S9_EEENS6_IJNS7_ILi1EEESH_SH_EEESB_SD_Li128ELb1ELb1ELb0ELb0EEENS1_19SingleTileSchedulerILb1ELb0ELb1ELi128EEEEEEEEEvNT_6ParamsE)
        /*0048*/ 	.short	0x0210
        /*004a*/ 	.short	0x0418


	//----- nvinfo : EIATTR_SW_WAR
	.align		4
.L_320:
        /*004c*/ 	.byte	0x04, 0x36
        /*004e*/ 	.short	(.L_322 - .L_321)
.L_321:
        /*0050*/ 	.word	0x00000008
.L_322:


//--------------------- .nv.info._ZN7cutlass13device_kernelIN5flash19enable_sm80_to_sm89INS1_16FlashAttnFwdSm80INS1_25CollectiveMainloopFwdSm80ILi4ELi1ELb0EN4cute5tupleIJNS5_1CILi128EEENS7_ILi64EEES8_EEELi128ENS_6half_tEfNS_4arch4Sm80ELb1ELb0ELb1ELb1ELb1ELb1ELb1ELb0EEENS1_21CollectiveEpilogueFwdINS6_IJS8_S8_S9_EEENS6_IJNS7_ILi1EEESH_SH_EEESB_SD_Li128ELb1ELb1ELb0ELb0EEENS1_19SingleTileSchedulerILb1ELb0ELb1ELi128EEEEEEEEEvNT_6ParamsE --------------------------
	.section	.nv.info._ZN7cutlass13device_kernelIN5flash19enable_sm80_to_sm89INS1_16FlashAttnFwdSm80INS1_25CollectiveMainloopFwdSm80ILi4ELi1ELb0EN4cute5tupleIJNS5_1CILi128EEENS7_ILi64EEES8_EEELi128ENS_6half_tEfNS_4arch4Sm80ELb1ELb0ELb1ELb1ELb1ELb1ELb1ELb0EEENS1_21CollectiveEpilogueFwdINS6_IJS8_S8_S9_EEENS6_IJNS7_ILi1EEESH_SH_EEESB_SD_Li128ELb1ELb1ELb0ELb0EEENS1_19SingleTileSchedulerILb1ELb0ELb1ELi128EEEEEEEEEvNT_6ParamsE,"",@"SHT_CUDA_INFO"
	.sectionflags	@""
	.align	4


	//----- nvinfo : EIATTR_CUDA_API_VERSION
	.align		4
        /*0000*/ 	.byte	0x04, 0x37
        /*0002*/ 	.short	(.L_324 - .L_323)
.L_323:
        /*0004*/ 	.word	0x00000082


	//----- nvinfo : EIATTR_KPARAM_INFO
	.align		4
.L_324:
        /*0008*/ 	.byte	0x04, 0x17
        /*000a*/ 	.short	(.L_326 - .L_325)
.L_325:
        /*000c*/ 	.word	0x00000000
        /*0010*/ 	.short	0x0000
        /*0012*/ 	.short	0x0000
        /*0014*/ 	.byte	0x00, 0xf0, 0x61, 0x10


	//----- nvinfo : EIATTR_SPARSE_MMA_MASK
	.align		4
.L_326:
        /*0018*/ 	.byte	0x03, 0x50
        /*001a*/ 	.short	0x0000


	//----- nvinfo : EIATTR_MAXREG_COUNT
	.align		4
        /*001c*/ 	.byte	0x03, 0x1b
        /*001e*/ 	.short	0x00ff


	//----- nvinfo : EIATTR_MERCURY_ISA_VERSION
	.align		4
        /*0020*/ 	.byte	0x03, 0x5f
        /*0022*/ 	.short	0x0101


	//----- nvinfo : EIATTR_EXIT_INSTR_OFFSETS
	.align		4
        /*0024*/ 	.byte	0x04, 0x1c
        /*0026*/ 	.short	(.L_328 - .L_327)


	//   ....[0]....
.L_327:
        /*0028*/ 	.word	0x00000010


	//----- nvinfo : EIATTR_MAX_THREADS
	.align		4
.L_328:
        /*002c*/ 	.byte	0x04, 0x05
        /*002e*/ 	.short	(.L_330 - .L_329)
.L_329:
        /*0030*/ 	.word	0x00000080
        /*0034*/ 	.word	0x00000001
        /*0038*/ 	.word	0x00000001


	//----- nvinfo : EIATTR_CBANK_PARAM_SIZE
	.align		4
.L_330:
        /*003c*/ 	.byte	0x03, 0x19
        /*003e*/ 	.short	0x0418


	//----- nvinfo : EIATTR_PARAM_CBANK
	.align		4
        /*0040*/ 	.byte	0x04, 0x0a
        /*0042*/ 	.short	(.L_332 - .L_331)
	.align		4
.L_331:
        /*0044*/ 	.word	index@(.nv.constant0._ZN7cutlass13device_kernelIN5flash19enable_sm80_to_sm89INS1_16FlashAttnFwdSm80INS1_25CollectiveMainloopFwdSm80ILi4ELi1ELb0EN4cute5tupleIJNS5_1CILi128EEENS7_ILi64EEES8_EEELi128ENS_6half_tEfNS_4arch4Sm80ELb1ELb0ELb1ELb1ELb1ELb1ELb1ELb0EEENS1_21CollectiveEpilogueFwdINS6_IJS8_S8_S9_EEENS6_IJNS7_ILi1EEESH_SH_EEESB_SD_Li128ELb1ELb1ELb0ELb0EEENS1_19SingleTileSchedulerILb1ELb0ELb1ELi128EEEEEEEEEvNT_6ParamsE)
        /*0048*/ 	.short	0x0210
        /*004a*/ 	.short	0x0418


	//----- nvinfo : EIATTR_SW_WAR
	.align		4
.L_332:
        /*004c*/ 	.byte	0x04, 0x36
        /*004e*/ 	.short	(.L_334 - .L_333)
.L_333:
        /*0050*/ 	.word	0x00000008
.L_334:


//--------------------- .nv.callgraph             --------------------------
	.section	.nv.callgraph,"",@"SHT_CUDA_CALLGRAPH"
	.align	4
	.sectionentsize	8
	.align		4
        /*0000*/ 	.word	0x00000000
	.align		4
        /*0004*/ 	.word	0xffffffff
	.align		4
        /*0008*/ 	.word	0x00000000
	.align		4
        /*000c*/ 	.word	0xfffffffe
	.align		4
        /*0010*/ 	.word	0x00000000
	.align		4
        /*0014*/ 	.word	0xfffffffd
	.align		4
        /*0018*/ 	.word	0x00000000
	.align		4
        /*001c*/ 	.word	0xfffffffc


//--------------------- .nv.constant4             --------------------------
	.section	.nv.constant4,"a",@progbits
	.align	8
	.align		8
.nv.constant4:
        /*0000*/ 	.dword	_ZN80_INTERNAL_77ea243b_44_flash_fwd_hdim128_fp16_paged_softcap_sm80_cu_ceb34e2a_35154cuda3std3__45__cpo5beginE
	.align		8
        /*0008*/ 	.dword	_ZN80_INTERNAL_77ea243b_44_flash_fwd_hdim128_fp16_paged_softcap_sm80_cu_ceb34e2a_35154cuda3std3__45__cpo3endE
	.align		8
        /*0010*/ 	.dword	_ZN80_INTERNAL_77ea243b_44_flash_fwd_hdim128_fp16_paged_softcap_sm80_cu_ceb34e2a_35154cuda3std3__45__cpo6cbeginE
	.align		8
        /*0018*/ 	.dword	_ZN80_INTERNAL_77ea243b_44_flash_fwd_hdim128_fp16_paged_softcap_sm80_cu_ceb34e2a_35154cuda3std3__45__cpo4cendE
	.align		8
        /*0020*/ 	.dword	_ZN80_INTERNAL_77ea243b_44_flash_fwd_hdim128_fp16_paged_softcap_sm80_cu_ceb34e2a_35154cuda3std3__482_GLOBAL__N__77ea243b_44_flash_fwd_hdim128_fp16_paged_softcap_sm80_cu_ceb34e2a_35156ignoreE
	.align		8
        /*0028*/ 	.dword	_ZN80_INTERNAL_77ea243b_44_flash_fwd_hdim128_fp16_paged_softcap_sm80_cu_ceb34e2a_35154cuda3std3__419piecewise_constructE
	.align		8
        /*0030*/ 	.dword	_ZN80_INTERNAL_77ea243b_44_flash_fwd_hdim128_fp16_paged_softcap_sm80_cu_ceb34e2a_35154cuda3std3__48in_placeE
	.align		8
        /*0038*/ 	.dword	_ZN80_INTERNAL_77ea243b_44_flash_fwd_hdim128_fp16_paged_softcap_sm80_cu_ceb34e2a_35154cuda3std6ranges3__45__cpo4swapE
	.align		8
        /*0040*/ 	.dword	_ZN80_INTERNAL_77ea243b_44_flash_fwd_hdim128_fp16_paged_softcap_sm80_cu_ceb34e2a_35154cuda3std6ranges3__45__cpo9iter_moveE
	.align		8
        /*0048*/ 	.dword	_ZN80_INTERNAL_77ea243b_44_flash_fwd_hdim128_fp16_paged_softcap_sm80_cu_ceb34e2a_35154cute7productE
	.align		8
        /*0050*/ 	.dword	_ZN80_INTERNAL_77ea243b_44_flash_fwd_hdim128_fp16_paged_softcap_sm80_cu_ceb34e2a_35154cute1_E


//--------------------- .text._ZN7cutlass13device_kernelIN5flash19enable_sm80_to_sm89INS1_16FlashAttnFwdSm80INS1_25CollectiveMainloopFwdSm80ILi8ELi1ELb1EN4cute5tupleIJNS5_1CILi128EEES8_S8_EEELi128ENS_6half_tEfNS_4arch4Sm80ELb0ELb0ELb1ELb0ELb1ELb0ELb1ELb0EEENS1_21CollectiveEpilogueFwdIS9_NS6_IJNS7_ILi1EEESF_SF_EEESA_SC_Li256ELb0ELb1ELb0ELb0EEENS1_19SingleTileSchedulerILb0ELb0ELb1ELi128EEEEEEEEEvNT_6ParamsE --------------------------
	.section	.text._ZN7cutlass13device_kernelIN5flash19enable_sm80_to_sm89INS1_16FlashAttnFwdSm80INS1_25CollectiveMainloopFwdSm80ILi8ELi1ELb1EN4cute5tupleIJNS5_1CILi128EEES8_S8_EEELi128ENS_6half_tEfNS_4arch4Sm80ELb0ELb0ELb1ELb0ELb1ELb0ELb1ELb0EEENS1_21CollectiveEpilogueFwdIS9_NS6_IJNS7_ILi1EEESF_SF_EEESA_SC_Li256ELb0ELb1ELb0ELb0EEENS1_19SingleTileSchedulerILb0ELb0ELb1ELi128EEEEEEEEEvNT_6ParamsE,"ax",@progbits
	.align	128
.text._ZN7cutlass13device_kernelIN5flash19enable_sm80_to_sm89INS1_16FlashAttnFwdSm80INS1_25CollectiveMainloopFwdSm80ILi8ELi1ELb1EN4cute5tupleIJNS5_1CILi128EEES8_S8_EEELi128ENS_6half_tEfNS_4arch4Sm80ELb0ELb0ELb1ELb0ELb1ELb0ELb1ELb0EEENS1_21CollectiveEpilogueFwdIS9_NS6_IJNS7_ILi1EEESF_SF_EEESA_SC_Li256ELb0ELb1ELb0ELb0EEENS1_19SingleTileSchedulerILb0ELb0ELb1ELi128EEEEEEEEEvNT_6ParamsE:
        .type           _ZN7cutlass13device_kernelIN5flash19enable_sm80_to_sm89INS1_16FlashAttnFwdSm80INS1_25CollectiveMainloopFwdSm80ILi8ELi1ELb1EN4cute5tupleIJNS5_1CILi128EEES8_S8_EEELi128ENS_6half_tEfNS_4arch4Sm80ELb0ELb0ELb1ELb0ELb1ELb0ELb1ELb0EEENS1_21CollectiveEpilogueFwdIS9_NS6_IJNS7_ILi1EEESF_SF_EEESA_SC_Li256ELb0ELb1ELb0ELb0EEENS1_19SingleTileSchedulerILb0ELb0ELb1ELi128EEEEEEEEEvNT_6ParamsE,@function
        .size           _ZN7cutlass13device_kernelIN5flash19enable_sm80_to_sm89INS1_16FlashAttnFwdSm80INS1_25CollectiveMainloopFwdSm80ILi8ELi1ELb1EN4cute5tupleIJNS5_1CILi128EEES8_S8_EEELi128ENS_6half_tEfNS_4arch4Sm80ELb0ELb0ELb1ELb0ELb1ELb0ELb1ELb0EEENS1_21CollectiveEpilogueFwdIS9_NS6_IJNS7_ILi1EEESF_SF_EEESA_SC_Li256ELb0ELb1ELb0ELb0EEENS1_19SingleTileSchedulerILb0ELb0ELb1ELi128EEEEEEEEEvNT_6ParamsE,(.L_x_18 - _ZN7cutlass13device_kernelIN5flash19enable_sm80_to_sm89INS1_16FlashAttnFwdSm80INS1_25CollectiveMainloopFwdSm80ILi8ELi1ELb1EN4cute5tupleIJNS5_1CILi128EEES8_S8_EEELi128ENS_6half_tEfNS_4arch4Sm80ELb0ELb0ELb1ELb0ELb1ELb0ELb1ELb0EEENS1_21CollectiveEpilogueFwdIS9_NS6_IJNS7_ILi1EEESF_SF_EEESA_SC_Li256ELb0ELb1ELb0ELb0EEENS1_19SingleTileSchedulerILb0ELb0ELb1ELi128EEEEEEEEEvNT_6ParamsE)
        .other          _ZN7cutlass13device_kernelIN5flash19enable_sm80_to_sm89INS1_16FlashAttnFwdSm80INS1_25CollectiveMainloopFwdSm80ILi8ELi1ELb1EN4cute5tupleIJNS5_1CILi128EEES8_S8_EEELi128ENS_6half_tEfNS_4arch4Sm80ELb0ELb0ELb1ELb0ELb1ELb0ELb1ELb0EEENS1_21CollectiveEpilogueFwdIS9_NS6_IJNS7_ILi1EEESF_SF_EEESA_SC_Li256ELb0ELb1ELb0ELb0EEENS1_19SingleTileSchedulerILb0ELb0ELb1ELi128EEEEEEEEEvNT_6ParamsE,@"STO_CUDA_ENTRY STV_DEFAULT"
_ZN7cutlass13device_kernelIN5flash19enable_sm80_to_sm89INS1_16FlashAttnFwdSm80INS1_25CollectiveMainloopFwdSm80ILi8ELi1ELb1EN4cute5tupleIJNS5_1CILi128EEES8_S8_EEELi128ENS_6half_tEfNS_4arch4Sm80ELb0ELb0ELb1ELb0ELb1ELb0ELb1ELb0EEENS1_21CollectiveEpilogueFwdIS9_NS6_IJNS7_ILi1EEESF_SF_EEESA_SC_Li256ELb0ELb1ELb0ELb0EEENS1_19SingleTileSchedulerILb0ELb0ELb1ELi128EEEEEEEEEvNT_6ParamsE:
[----:B------:R-:W-:Y:S01]  /*0000*/  LDC R1, c[0x0][0x28] ;  /* 0x00000a00ff017b82 */ /* 0x000fe20000000800 */
[----:B------:R-:W-:Y:S05]  /*0010*/  EXIT ;  /* 0x000000000000794d */ /* 0x000fea0003800000 */
.L_x_0:
[----:B------:R-:W-:-:S00]  /*0020*/  BRA `(.L_x_0) ;  /* 0xfffffffc00fc7947 */ /* 0x000fc0000383ffff */
[----:B------:R-:W-:-:S00]  /*0030*/  NOP ;  /* 0x0000000000007918 */ /* 0x000fc00000000000 */
        /* <DEDUP_REMOVED lines=12> */
.L_x_18:


//--------------------- .text._ZN7cutlass13device_kernelIN5flash19enable_sm80_to_sm89INS1_16FlashAttnFwdSm80INS1_25CollectiveMainloopFwdSm80ILi8ELi1ELb1EN4cute5tupleIJNS5_1CILi128EEES8_S8_EEELi128ENS_6half_tEfNS_4arch4Sm80ELb0ELb0ELb1ELb1ELb1ELb0ELb1ELb0EEENS1_21CollectiveEpilogueFwdIS9_NS6_IJNS7_ILi1EEESF_SF_EEESA_SC_Li256ELb1ELb1ELb0ELb0EEENS1_19SingleTileSchedulerILb1ELb0ELb1ELi128EEEEEEEEEvNT_6ParamsE --------------------------
	.section	.text._ZN7cutlass13device_kernelIN5flash19enable_sm80_to_sm89INS1_16FlashAttnFwdSm80INS1_25CollectiveMainloopFwdSm80ILi8ELi1ELb1EN4cute5tupleIJNS5_1CILi128EEES8_S8_EEELi128ENS_6half_tEfNS_4arch4Sm80ELb0ELb0ELb1ELb1ELb1ELb0ELb1ELb0EEENS1_21CollectiveEpilogueFwdIS9_NS6_IJNS7_ILi1EEESF_SF_EEESA_SC_Li256ELb1ELb1ELb0ELb0EEENS1_19SingleTileSchedulerILb1ELb0ELb1ELi128EEEEEEEEEvNT_6ParamsE,"ax",@progbits
	.align	128
.text._ZN7cutlass13device_kernelIN5flash19enable_sm80_to_sm89INS1_16FlashAttnFwdSm80INS1_25CollectiveMainloopFwdSm80ILi8ELi1ELb1EN4cute5tupleIJNS5_1CILi128EEES8_S8_EEELi128ENS_6half_tEfNS_4arch4Sm80ELb0ELb0ELb1ELb1ELb1ELb0ELb1ELb0EEENS1_21CollectiveEpilogueFwdIS9_NS6_IJNS7_ILi1EEESF_SF_EEESA_SC_Li256ELb1ELb1ELb0ELb0EEENS1_19SingleTileSchedulerILb1ELb0ELb1ELi128EEEEEEEEEvNT_6ParamsE:
        .type           _ZN7cutlass13device_kernelIN5flash19enable_sm80_to_sm89INS1_16FlashAttnFwdSm80INS1_25CollectiveMainloopFwdSm80ILi8ELi1ELb1EN4cute5tupleIJNS5_1CILi128EEES8_S8_EEELi128ENS_6half_tEfNS_4arch4Sm80ELb0ELb0ELb1ELb1ELb1ELb0ELb1ELb0EEENS1_21CollectiveEpilogueFwdIS9_NS6_IJNS7_ILi1EEESF_SF_EEESA_SC_Li256ELb1ELb1ELb0ELb0EEENS1_19SingleTileSchedulerILb1ELb0ELb1ELi128EEEEEEEEEvNT_6ParamsE,@function
        .size           _ZN7cutlass13device_kernelIN5flash19enable_sm80_to_sm89INS1_16FlashAttnFwdSm80INS1_25CollectiveMainloopFwdSm80ILi8ELi1ELb1EN4cute5tupleIJNS5_1CILi128EEES8_S8_EEELi128ENS_6half_tEfNS_4arch4Sm80ELb0ELb0ELb1ELb1ELb1ELb0ELb1ELb0EEENS1_21CollectiveEpilogueFwdIS9_NS6_IJNS7_ILi1EEESF_SF_EEESA_SC_Li256ELb1ELb1ELb0ELb0EEENS1_19SingleTileSchedulerILb1ELb0ELb1ELi128EEEEEEEEEvNT_6ParamsE,(.L_x_19 - _ZN7cutlass13device_kernelIN5flash19enable_sm80_to_sm89INS1_16FlashAttnFwdSm80INS1_25CollectiveMainloopFwdSm80ILi8ELi1ELb1EN4cute5tupleIJNS5_1CILi128EEES8_S8_EEELi128ENS_6half_tEfNS_4arch4Sm80ELb0ELb0ELb1ELb1ELb1ELb0ELb1ELb0EEENS1_21CollectiveEpilogueFwdIS9_NS6_IJNS7_ILi1EEESF_SF_EEESA_SC_Li256ELb1ELb1ELb0ELb0EEENS1_19SingleTileSchedulerILb1ELb0ELb1ELi128EEEEEEEEEvNT_6ParamsE)
        .other          _ZN7cutlass13device_kernelIN5flash19enable_sm80_to_sm89INS1_16FlashAttnFwdSm80INS1_25CollectiveMainloopFwdSm80ILi8ELi1ELb1EN4cute5tupleIJNS5_1CILi128EEES8_S8_EEELi128ENS_6half_tEfNS_4arch4Sm80ELb0ELb0ELb1ELb1ELb1ELb0ELb1ELb0EEENS1_21CollectiveEpilogueFwdIS9_NS6_IJNS7_ILi1EEESF_SF_EEESA_SC_Li256ELb1ELb1ELb0ELb0EEENS1_19SingleTileSchedulerILb1ELb0ELb1ELi128EEEEEEEEEvNT_6ParamsE,@"STO_CUDA_ENTRY STV_DEFAULT"
_ZN7cutlass13device_kernelIN5flash19enable_sm80_to_sm89INS1_16FlashAttnFwdSm80INS1_25CollectiveMainloopFwdSm80ILi8ELi1ELb1EN4cute5tupleIJNS5_1CILi128EEES8_S8_EEELi128ENS_6half_tEfNS_4arch4Sm80ELb0ELb0ELb1ELb1ELb1ELb0ELb1ELb0EEENS1_21CollectiveEpilogueFwdIS9_NS6_IJNS7_ILi1EEESF_SF_EEESA_SC_Li256ELb1ELb1ELb0ELb0EEENS1_19SingleTileSchedulerILb1ELb0ELb1ELi128EEEEEEEEEvNT_6ParamsE:
[----:B------:R-:W-:Y:S01]  /*0000*/  LDC R1, c[0x0][0x28] ;  /* 0x00000a00ff017b82 */ /* 0x000fe20000000800 */
[----:B------:R-:W-:Y:S05]  /*0010*/  EXIT ;  /* 0x000000000000794d */ /* 0x000fea0003800000 */
.L_x_1:
        /* <DEDUP_REMOVED lines=14> */
.L_x_19:


//--------------------- .text._ZN7cutlass13device_kernelIN5flash19enable_sm80_to_sm89INS1_16FlashAttnFwdSm80INS1_25CollectiveMainloopFwdSm80ILi8ELi1ELb1EN4cute5tupleIJNS5_1CILi128EEES8_S8_EEELi128ENS_6half_tEfNS_4arch4Sm80ELb0ELb0ELb1ELb1ELb1ELb1ELb1ELb0EEENS1_21CollectiveEpilogueFwdIS9_NS6_IJNS7_ILi1EEESF_SF_EEESA_SC_Li256ELb1ELb1ELb0ELb0EEENS1_19SingleTileSchedulerILb1ELb0ELb1ELi128EEEEEEEEEvNT_6ParamsE --------------------------
	.section	.text._ZN7cutlass13device_kernelIN5flash19enable_sm80_to_sm89INS1_16FlashAttnFwdSm80INS1_25CollectiveMainloopFwdSm80ILi8ELi1ELb1EN4cute5tupleIJNS5_1CILi128EEES8_S8_EEELi128ENS_6half_tEfNS_4arch4Sm80ELb0ELb0ELb1ELb1ELb1ELb1ELb1ELb0EEENS1_21CollectiveEpilogueFwdIS9_NS6_IJNS7_ILi1EEESF_SF_EEESA_SC_Li256ELb1ELb1ELb0ELb0EEENS1_19SingleTileSchedulerILb1ELb0ELb1ELi128EEEEEEEEEvNT_6ParamsE,"ax",@progbits
	.align	128
.text._ZN7cutlass13device_kernelIN5flash19enable_sm80_to_sm89INS1_16FlashAttnFwdSm80INS1_25CollectiveMainloopFwdSm80ILi8ELi1ELb1EN4cute5tupleIJNS5_1CILi128EEES8_S8_EEELi128ENS_6half_tEfNS_4arch4Sm80ELb0ELb0ELb1ELb1ELb1ELb1ELb1ELb0EEENS1_21CollectiveEpilogueFwdIS9_NS6_IJNS7_ILi1EEESF_SF_EEESA_SC_Li256ELb1ELb1ELb0ELb0EEENS1_19SingleTileSchedulerILb1ELb0ELb1ELi128EEEEEEEEEvNT_6ParamsE:
        .type           _ZN7cutlass13device_kernelIN5flash19enable_sm80_to_sm89INS1_16FlashAttnFwdSm80INS1_25CollectiveMainloopFwdSm80ILi8ELi1ELb1EN4cute5tupleIJNS5_1CILi128EEES8_S8_EEELi128ENS_6half_tEfNS_4arch4Sm80ELb0ELb0ELb1ELb1ELb1ELb1ELb1ELb0EEENS1_21CollectiveEpilogueFwdIS9_NS6_IJNS7_ILi1EEESF_SF_EEESA_SC_Li256ELb1ELb1ELb0ELb0EEENS1_19SingleTileSchedulerILb1ELb0ELb1ELi128EEEEEEEEEvNT_6ParamsE,@function
        .size           _ZN7cutlass13device_kernelIN5flash19enable_sm80_to_sm89INS1_16FlashAttnFwdSm80INS1_25CollectiveMainloopFwdSm80ILi8ELi1ELb1EN4cute5tupleIJNS5_1CILi128EEES8_S8_EEELi128ENS_6half_tEfNS_4arch4Sm80ELb0ELb0ELb1ELb1ELb1ELb1ELb1ELb0EEENS1_21CollectiveEpilogueFwdIS9_NS6_IJNS7_ILi1EEESF_SF_EEESA_SC_Li256ELb1ELb1ELb0ELb0EEENS1_19SingleTileSchedulerILb1ELb0ELb1ELi128EEEEEEEEEvNT_6ParamsE,(.L_x_20 - _ZN7cutlass13device_kernelIN5flash19enable_sm80_to_sm89INS1_16FlashAttnFwdSm80INS1_25CollectiveMainloopFwdSm80ILi8ELi1ELb1EN4cute5tupleIJNS5_1CILi128EEES8_S8_EEELi128ENS_6half_tEfNS_4arch4Sm80ELb0ELb0ELb1ELb1ELb1ELb1ELb1ELb0EEENS1_21CollectiveEpilogueFwdIS9_NS6_IJNS7_ILi1EEESF_SF_EEESA_SC_Li256ELb1ELb1ELb0ELb0EEENS1_19SingleTileSchedulerILb1ELb0ELb1ELi128EEEEEEEEEvNT_6ParamsE)
        .other          _ZN7cutlass13device_kernelIN5flash19enable_sm80_to_sm89INS1_16FlashAttnFwdSm80INS1_25CollectiveMainloopFwdSm80ILi8ELi1ELb1EN4cute5tupleIJNS5_1CILi128EEES8_S8_EEELi128ENS_6half_tEfNS_4arch4Sm80ELb0ELb0ELb1ELb1ELb1ELb1ELb1ELb0EEENS1_21CollectiveEpilogueFwdIS9_NS6_IJNS7_ILi1EEESF_SF_EEESA_SC_Li256ELb1ELb1ELb0ELb0EEENS1_19SingleTileSchedulerILb1ELb0ELb1ELi128EEEEEEEEEvNT_6ParamsE,@"STO_CUDA_ENTRY STV_DEFAULT"
_ZN7cutlass13device_kernelIN5flash19enable_sm80_to_sm89INS1_16FlashAttnFwdSm80INS1_25CollectiveMainloopFwdSm80ILi8ELi1ELb1EN4cute5tupleIJNS5_1CILi128EEES8_S8_EEELi128ENS_6half_tEfNS_4arch4Sm80ELb0ELb0ELb1ELb1ELb1ELb1ELb1ELb0EEENS1_21CollectiveEpilogueFwdIS9_NS6_IJNS7_ILi1EEESF_SF_EEESA_SC_Li256ELb1ELb1ELb0ELb0EEENS1_19SingleTileSchedulerILb1ELb0ELb1ELi128EEEEEEEEEvNT_6ParamsE:
[----:B------:R-:W-:Y:S01]  /*0000*/  LDC R1, c[0x0][0x28] ;  /* 0x00000a00ff017b82 */ /* 0x000fe20000000800 */
[----:B------:R-:W-:Y:S05]  /*0010*/  EXIT ;  /* 0x000000000000794d */ /* 0x000fea0003800000 */
.L_x_2:
        /* <DEDUP_REMOVED lines=14> */
.L_x_20:


//--------------------- .text._ZN7cutlass13device_kernelIN5flash19enable_sm80_to_sm89INS1_16FlashAttnFwdSm80INS1_25CollectiveMainloopFwdSm80ILi8ELi1ELb1EN4cute5tupleIJNS5_1CILi128EEENS7_ILi96EEES8_EEELi128ENS_6half_tEfNS_4arch4Sm80ELb0ELb1ELb1ELb0ELb1ELb0ELb1ELb0EEENS1_21CollectiveEpilogueFwdINS6_IJS8_S8_S9_EEENS6_IJNS7_ILi1EEESH_SH_EEESB_SD_Li256ELb0ELb1ELb0ELb0EEENS1_19SingleTileSchedulerILb0ELb0ELb1ELi128EEEEEEEEEvNT_6ParamsE --------------------------
	.section	.text._ZN7cutlass13device_kernelIN5flash19enable_sm80_to_sm89INS1_16FlashAttnFwdSm80INS1_25CollectiveMainloopFwdSm80ILi8ELi1ELb1EN4cute5tupleIJNS5_1CILi128EEENS7_ILi96EEES8_EEELi128ENS_6half_tEfNS_4arch4Sm80ELb0ELb1ELb1ELb0ELb1ELb0ELb1ELb0EEENS1_21CollectiveEpilogueFwdINS6_IJS8_S8_S9_EEENS6_IJNS7_ILi1EEESH_SH_EEESB_SD_Li256ELb0ELb1ELb0ELb0EEENS1_19SingleTileSchedulerILb0ELb0ELb1ELi128EEEEEEEEEvNT_6ParamsE,"ax",@progbits
	.align	128
.text._ZN7cutlass13device_kernelIN5flash19enable_sm80_to_sm89INS1_16FlashAttnFwdSm80INS1_25CollectiveMainloopFwdSm80ILi8ELi1ELb1EN4cute5tupleIJNS5_1CILi128EEENS7_ILi96EEES8_EEELi128ENS_6half_tEfNS_4arch4Sm80ELb0ELb1ELb1ELb0ELb1ELb0ELb1ELb0EEENS1_21CollectiveEpilogueFwdINS6_IJS8_S8_S9_EEENS6_IJNS7_ILi1EEESH_SH_EEESB_SD_Li256ELb0ELb1ELb0ELb0EEENS1_19SingleTileSchedulerILb0ELb0ELb1ELi128EEEEEEEEEvNT_6ParamsE:
        .type           _ZN7cutlass13device_kernelIN5flash19enable_sm80_to_sm89INS1_16FlashAttnFwdSm80INS1_25CollectiveMainloopFwdSm80ILi8ELi1ELb1EN4cute5tupleIJNS5_1CILi128EEENS7_ILi96EEES8_EEELi128ENS_6half_tEfNS_4arch4Sm80ELb0ELb1ELb1ELb0ELb1ELb0ELb1ELb0EEENS1_21CollectiveEpilogueFwdINS6_IJS8_S8_S9_EEENS6_IJNS7_ILi1EEESH_SH_EEESB_SD_Li256ELb0ELb1ELb0ELb0EEENS1_19SingleTileSchedulerILb0ELb0ELb1ELi128EEEEEEEEEvNT_6ParamsE,@function
        .size           _ZN7cutlass13device_kernelIN5flash19enable_sm80_to_sm89INS1_16FlashAttnFwdSm80INS1_25CollectiveMainloopFwdSm80ILi8ELi1ELb1EN4cute5tupleIJNS5_1CILi128EEENS7_ILi96EEES8_EEELi128ENS_6half_tEfNS_4arch4Sm80ELb0ELb1ELb1ELb0ELb1ELb0ELb1ELb0EEENS1_21CollectiveEpilogueFwdINS6_IJS8_S8_S9_EEENS6_IJNS7_ILi1EEESH_SH_EEESB_SD_Li256ELb0ELb1ELb0ELb0EEENS1_19SingleTileSchedulerILb0ELb0ELb1ELi128EEEEEEEEEvNT_6ParamsE,(.L_x_21 - _ZN7cutlass13device_kernelIN5flash19enable_sm80_to_sm89INS1_16FlashAttnFwdSm80INS1_25CollectiveMainloopFwdSm80ILi8ELi1ELb1EN4cute5tupleIJNS5_1CILi128EEENS7_ILi96EEES8_EEELi128ENS_6half_tEfNS_4arch4Sm80ELb0ELb1ELb1ELb0ELb1ELb0ELb1ELb0EEENS1_21CollectiveEpilogueFwdINS6_IJS8_S8_S9_EEENS6_IJNS7_ILi1EEESH_SH_EEESB_SD_Li256ELb0ELb1ELb0ELb0EEENS1_19SingleTileSchedulerILb0ELb0ELb1ELi128EEEEEEEEEvNT_6ParamsE)
        .other          _ZN7cutlass13device_kernelIN5flash19enable_sm80_to_sm89INS1_16FlashAttnFwdSm80INS1_25CollectiveMainloopFwdSm80ILi8ELi1ELb1EN4cute5tupleIJNS5_1CILi128EEENS7_ILi96EEES8_EEELi128ENS_6half_tEfNS_4arch4Sm80ELb0ELb1ELb1ELb0ELb1ELb0ELb1ELb0EEENS1_21CollectiveEpilogueFwdINS6_IJS8_S8_S9_EEENS6_IJNS7_ILi1EEESH_SH_EEESB_SD_Li256ELb0ELb1ELb0ELb0EEENS1_19SingleTileSchedulerILb0ELb0ELb1ELi128EEEEEEEEEvNT_6ParamsE,@"STO_CUDA_ENTRY STV_DEFAULT"
_ZN7cutlass13device_kernelIN5flash19enable_sm80_to_sm89INS1_16FlashAttnFwdSm80INS1_25CollectiveMainloopFwdSm80ILi8ELi1ELb1EN4cute5tupleIJNS5_1CILi128EEENS7_ILi96EEES8_EEELi128ENS_6half_tEfNS_4arch4Sm80ELb0ELb1ELb1ELb0ELb1ELb0ELb1ELb0EEENS1_21CollectiveEpilogueFwdINS6_IJS8_S8_S9_EEENS6_IJNS7_ILi1EEESH_SH_EEESB_SD_Li256ELb0ELb1ELb0ELb0EEENS1_19SingleTileSchedulerILb0ELb0ELb1ELi128EEEEEEEEEvNT_6ParamsE:
[----:B------:R-:W-:Y:S01]  /*0000*/  LDC R1, c[0x0][0x28] ;  /* 0x00000a00ff017b82 */ /* 0x000fe20000000800 */
[----:B------:R-:W-:Y:S05]  /*0010*/  EXIT ;  /* 0x000000000000794d */ /* 0x000fea0003800000 */
.L_x_3:
        /* <DEDUP_REMOVED lines=14> */
.L_x_21:


//--------------------- .text._ZN7cutlass13device_kernelIN5flash19enable_sm80_to_sm89INS1_16FlashAttnFwdSm80INS1_25CollectiveMainloopFwdSm80ILi8ELi1ELb1EN4cute5tupleIJNS5_1CILi128EEENS7_ILi96EEES8_EEELi128ENS_6half_tEfNS_4arch4Sm80ELb0ELb1ELb1ELb1ELb1ELb0ELb1ELb0EEENS1_21CollectiveEpilogueFwdINS6_IJS8_S8_S9_EEENS6_IJNS7_ILi1EEESH_SH_EEESB_SD_Li256ELb1ELb1ELb0ELb0EEENS1_19SingleTileSchedulerILb1ELb0ELb1ELi128EEEEEEEEEvNT_6ParamsE --------------------------
	.section	.text._ZN7cutlass13device_kernelIN5flash19enable_sm80_to_sm89INS1_16FlashAttnFwdSm80INS1_25CollectiveMainloopFwdSm80ILi8ELi1ELb1EN4cute5tupleIJNS5_1CILi128EEENS7_ILi96EEES8_EEELi128ENS_6half_tEfNS_4arch4Sm80ELb0ELb1ELb1ELb1ELb1ELb0ELb1ELb0EEENS1_21CollectiveEpilogueFwdINS6_IJS8_S8_S9_EEENS6_IJNS7_ILi1EEESH_SH_EEESB_SD_Li256ELb1ELb1ELb0ELb0EEENS1_19SingleTileSchedulerILb1ELb0ELb1ELi128EEEEEEEEEvNT_6ParamsE,"ax",@progbits
	.align	128
.text._ZN7cutlass13device_kernelIN5flash19enable_sm80_to_sm89INS1_16FlashAttnFwdSm80INS1_25CollectiveMainloopFwdSm80ILi8ELi1ELb1EN4cute5tupleIJNS5_1CILi128EEENS7_ILi96EEES8_EEELi128ENS_6half_tEfNS_4arch4Sm80ELb0ELb1ELb1ELb1ELb1ELb0ELb1ELb0EEENS1_21CollectiveEpilogueFwdINS6_IJS8_S8_S9_EEENS6_IJNS7_ILi1EEESH_SH_EEESB_SD_Li256ELb1ELb1ELb0ELb0EEENS1_19SingleTileSchedulerILb1ELb0ELb1ELi128EEEEEEEEEvNT_6ParamsE:
        .type           _ZN7cutlass13device_kernelIN5flash19enable_sm80_to_sm89INS1_16FlashAttnFwdSm80INS1_25CollectiveMainloopFwdSm80ILi8ELi1ELb1EN4cute5tupleIJNS5_1CILi128EEENS7_ILi96EEES8_EEELi128ENS_6half_tEfNS_4arch4Sm80ELb0ELb1ELb1ELb1ELb1ELb0ELb1ELb0EEENS1_21CollectiveEpilogueFwdINS6_IJS8_S8_S9_EEENS6_IJNS7_ILi1EEESH_SH_EEESB_SD_Li256ELb1ELb1ELb0ELb0EEENS1_19SingleTileSchedulerILb1ELb0ELb1ELi128EEEEEEEEEvNT_6ParamsE,@function
        .size           _ZN7cutlass13device_kernelIN5flash19enable_sm80_to_sm89INS1_16FlashAttnFwdSm80INS1_25CollectiveMainloopFwdSm80ILi8ELi1ELb1EN4cute5tupleIJNS5_1CILi128EEENS7_ILi96EEES8_EEELi128ENS_6half_tEfNS_4arch4Sm80ELb0ELb1ELb1ELb1ELb1ELb0ELb1ELb0EEENS1_21CollectiveEpilogueFwdINS6_IJS8_S8_S9_EEENS6_IJNS7_ILi1EEESH_SH_EEESB_SD_Li256ELb1ELb1ELb0ELb0EEENS1_19SingleTileSchedulerILb1ELb0ELb1ELi128EEEEEEEEEvNT_6ParamsE,(.L_x_22 - _ZN7cutlass13device_kernelIN5flash19enable_sm80_to_sm89INS1_16FlashAttnFwdSm80INS1_25CollectiveMainloopFwdSm80ILi8ELi1ELb1EN4cute5tupleIJNS5_1CILi128EEENS7_ILi96EEES8_EEELi128ENS_6half_tEfNS_4arch4Sm80ELb0ELb1ELb1ELb1ELb1ELb0ELb1ELb0EEENS1_21CollectiveEpilogueFwdINS6_IJS8_S8_S9_EEENS6_IJNS7_ILi1EEESH_SH_EEESB_SD_Li256ELb1ELb1ELb0ELb0EEENS1_19SingleTileSchedulerILb1ELb0ELb1ELi128EEEEEEEEEvNT_6ParamsE)
        .other          _ZN7cutlass13device_kernelIN5flash19enable_sm80_to_sm89INS1_16FlashAttnFwdSm80INS1_25CollectiveMainloopFwdSm80ILi8ELi1ELb1EN4cute5tupleIJNS5_1CILi128EEENS7_ILi96EEES8_EEELi128ENS_6half_tEfNS_4arch4Sm80ELb0ELb1ELb1ELb1ELb1ELb0ELb1ELb0EEENS1_21CollectiveEpilogueFwdINS6_IJS8_S8_S9_EEENS6_IJNS7_ILi1EEESH_SH_EEESB_SD_Li256ELb1ELb1ELb0ELb0EEENS1_19SingleTileSchedulerILb1ELb0ELb1ELi128EEEEEEEEEvNT_6ParamsE,@"STO_CUDA_ENTRY STV_DEFAULT"
_ZN7cutlass13device_kernelIN5flash19enable_sm80_to_sm89INS1_16FlashAttnFwdSm80INS1_25CollectiveMainloopFwdSm80ILi8ELi1ELb1EN4cute5tupleIJNS5_1CILi128EEENS7_ILi96EEES8_EEELi128ENS_6half_tEfNS_4arch4Sm80ELb0ELb1ELb1ELb1ELb1ELb0ELb1ELb0EEENS1_21CollectiveEpilogueFwdINS6_IJS8_S8_S9_EEENS6_IJNS7_ILi1EEESH_SH_EEESB_SD_Li256ELb1ELb1ELb0ELb0EEENS1_19SingleTileSchedulerILb1ELb0ELb1ELi128EEEEEEEEEvNT_6ParamsE:
[----:B------:R-:W-:Y:S01]  /*0000*/  LDC R1, c[0x0][0x28] ;  /* 0x00000a00ff017b82 */ /* 0x000fe20000000800 */
[----:B------:R-:W-:Y:S05]  /*0010*/  EXIT ;  /* 0x000000000000794d */ /* 0x000fea0003800000 */
.L_x_4:
        /* <DEDUP_REMOVED lines=14> */
.L_x_22:


//--------------------- .text._ZN7cutlass13device_kernelIN5flash19enable_sm80_to_sm89INS1_16FlashAttnFwdSm80INS1_25CollectiveMainloopFwdSm80ILi8ELi1ELb1EN4cute5tupleIJNS5_1CILi128EEENS7_ILi96EEES8_EEELi128ENS_6half_tEfNS_4arch4Sm80ELb0ELb1ELb1ELb1ELb1ELb1ELb1ELb0EEENS1_21CollectiveEpilogueFwdINS6_IJS8_S8_S9_EEENS6_IJNS7_ILi1EEESH_SH_EEESB_SD_Li256ELb1ELb1ELb0ELb0EEENS1_19SingleTileSchedulerILb1ELb0ELb1ELi128EEEEEEEEEvNT_6ParamsE --------------------------
	.section	.text._ZN7cutlass13device_kernelIN5flash19enable_sm80_to_sm89INS1_16FlashAttnFwdSm80INS1_25CollectiveMainloopFwdSm80ILi8ELi1ELb1EN4cute5tupleIJNS5_1CILi128EEENS7_ILi96EEES8_EEELi128ENS_6half_tEfNS_4arch4Sm80ELb0ELb1ELb1ELb1ELb1ELb1ELb1ELb0EEENS1_21CollectiveEpilogueFwdINS6_IJS8_S8_S9_EEENS6_IJNS7_ILi1EEESH_SH_EEESB_SD_Li256ELb1ELb1ELb0ELb0EEENS1_19SingleTileSchedulerILb1ELb0ELb1ELi128EEEEEEEEEvNT_6ParamsE,"ax",@progbits
	.align	128
.text._ZN7cutlass13device_kernelIN5flash19enable_sm80_to_sm89INS1_16FlashAttnFwdSm80INS1_25CollectiveMainloopFwdSm80ILi8ELi1ELb1EN4cute5tupleIJNS5_1CILi128EEENS7_ILi96EEES8_EEELi128ENS_6half_tEfNS_4arch4Sm80ELb0ELb1ELb1ELb1ELb1ELb1ELb1ELb0EEENS1_21CollectiveEpilogueFwdINS6_IJS8_S8_S9_EEENS6_IJNS7_ILi1EEESH_SH_EEESB_SD_Li256ELb1ELb1ELb0ELb0EEENS1_19SingleTileSchedulerILb1ELb0ELb1ELi128EEEEEEEEEvNT_6ParamsE:
        .type           _ZN7cutlass13device_kernelIN5flash19enable_sm80_to_sm89INS1_16FlashAttnFwdSm80INS1_25CollectiveMainloopFwdSm80ILi8ELi1ELb1EN4cute5tupleIJNS5_1CILi128EEENS7_ILi96EEES8_EEELi128ENS_6half_tEfNS_4arch4Sm80ELb0ELb1ELb1ELb1ELb1ELb1ELb1ELb0EEENS1_21CollectiveEpilogueFwdINS6_IJS8_S8_S9_EEENS6_IJNS7_ILi1EEESH_SH_EEESB_SD_Li256ELb1ELb1ELb0ELb0EEENS1_19SingleTileSchedulerILb1ELb0ELb1ELi128EEEEEEEEEvNT_6ParamsE,@function
        .size           _ZN7cutlass13device_kernelIN5flash19enable_sm80_to_sm89INS1_16FlashAttnFwdSm80INS1_25CollectiveMainloopFwdSm80ILi8ELi1ELb1EN4cute5tupleIJNS5_1CILi128EEENS7_ILi96EEES8_EEELi128ENS_6half_tEfNS_4arch4Sm80ELb0ELb1ELb1ELb1ELb1ELb1ELb1ELb0EEENS1_21CollectiveEpilogueFwdINS6_IJS8_S8_S9_EEENS6_IJNS7_ILi1EEESH_SH_EEESB_SD_Li256ELb1ELb1ELb0ELb0EEENS1_19SingleTileSchedulerILb1ELb0ELb1ELi128EEEEEEEEEvNT_6ParamsE,(.L_x_23 - _ZN7cutlass13device_kernelIN5flash19enable_sm80_to_sm89INS1_16FlashAttnFwdSm80INS1_25CollectiveMainloopFwdSm80ILi8ELi1ELb1EN4cute5tupleIJNS5_1CILi128EEENS7_ILi96EEES8_EEELi128ENS_6half_tEfNS_4arch4Sm80ELb0ELb1ELb1ELb1ELb1ELb1ELb1ELb0EEENS1_21CollectiveEpilogueFwdINS6_IJS8_S8_S9_EEENS6_IJNS7_ILi1EEESH_SH_EEESB_SD_Li256ELb1ELb1ELb0ELb0EEENS1_19SingleTileSchedulerILb1ELb0ELb1ELi128EEEEEEEEEvNT_6ParamsE)
        .other          _ZN7cutlass13device_kernelIN5flash19enable_sm80_to_sm89INS1_16FlashAttnFwdSm80INS1_25CollectiveMainloopFwdSm80ILi8ELi1ELb1EN4cute5tupleIJNS5_1CILi128EEENS7_ILi96EEES8_EEELi128ENS_6half_tEfNS_4arch4Sm80ELb0ELb1ELb1ELb1ELb1ELb1ELb1ELb0EEENS1_21CollectiveEpilogueFwdINS6_IJS8_S8_S9_EEENS6_IJNS7_ILi1EEESH_SH_EEESB_SD_Li256ELb1ELb1ELb0ELb0EEENS1_19SingleTileSchedulerILb1ELb0ELb1ELi128EEEEEEEEEvNT_6ParamsE,@"STO_CUDA_ENTRY STV_DEFAULT"
_ZN7cutlass13device_kernelIN5flash19enable_sm80_to_sm89INS1_16FlashAttnFwdSm80INS1_25CollectiveMainloopFwdSm80ILi8ELi1ELb1EN4cute5tupleIJNS5_1CILi128EEENS7_ILi96EEES8_EEELi128ENS_6half_tEfNS_4arch4Sm80ELb0ELb1ELb1ELb1ELb1ELb1ELb1ELb0EEENS1_21CollectiveEpilogueFwdINS6_IJS8_S8_S9_EEENS6_IJNS7_ILi1EEESH_SH_EEESB_SD_Li256ELb1ELb1ELb0ELb0EEENS1_19SingleTileSchedulerILb1ELb0ELb1ELi128EEEEEEEEEvNT_6ParamsE:
[----:B------:R-:W-:Y:S01]  /*0000*/  LDC R1, c[0x0][0x28] ;  /* 0x00000a00ff017b82 */ /* 0x000fe20000000800 */
[----:B------:R-:W-:Y:S05]  /*0010*/  EXIT ;  /* 0x000000000000794d */ /* 0x000fea0003800000 */
.L_x_5:
        /* <DEDUP_REMOVED lines=14> */
.L_x_23:


//--------------------- .text._ZN7cutlass13device_kernelIN5flash19enable_sm80_to_sm89INS1_16FlashAttnFwdSm80INS1_25CollectiveMainloopFwdSm80ILi8ELi1ELb1EN4cute5tupleIJNS5_1CILi128EEES8_S8_EEELi128ENS_6half_tEfNS_4arch4Sm80ELb1ELb0ELb1ELb0ELb1ELb0ELb1ELb0EEENS1_21CollectiveEpilogueFwdIS9_NS6_IJNS7_ILi1EEESF_SF_EEESA_SC_Li256ELb0ELb1ELb0ELb0EEENS1_30DynamicPersistentTileSchedulerILi256ELi256ELb0ELb1ELb0EEEEEEEEEvNT_6ParamsE --------------------------
	.section	.text._ZN7cutlass13device_kernelIN5flash19enable_sm80_to_sm89INS1_16FlashAttnFwdSm80INS1_25CollectiveMainloopFwdSm80ILi8ELi1ELb1EN4cute5tupleIJNS5_1CILi128EEES8_S8_EEELi128ENS_6half_tEfNS_4arch4Sm80ELb1ELb0ELb1ELb0ELb1ELb0ELb1ELb0EEENS1_21CollectiveEpilogueFwdIS9_NS6_IJNS7_ILi1EEESF_SF_EEESA_SC_Li256ELb0ELb1ELb0ELb0EEENS1_30DynamicPersistentTileSchedulerILi256ELi256ELb0ELb1ELb0EEEEEEEEEvNT_6ParamsE,"ax",@progbits
	.align	128
.text._ZN7cutlass13device_kernelIN5flash19enable_sm80_to_sm89INS1_16FlashAttnFwdSm80INS1_25CollectiveMainloopFwdSm80ILi8ELi1ELb1EN4cute5tupleIJNS5_1CILi128EEES8_S8_EEELi128ENS_6half_tEfNS_4arch4Sm80ELb1ELb0ELb1ELb0ELb1ELb0ELb1ELb0EEENS1_21CollectiveEpilogueFwdIS9_NS6_IJNS7_ILi1EEESF_SF_EEESA_SC_Li256ELb0ELb1ELb0ELb0EEENS1_30DynamicPersistentTileSchedulerILi256ELi256ELb0ELb1ELb0EEEEEEEEEvNT_6ParamsE:
        .type           _ZN7cutlass13device_kernelIN5flash19enable_sm80_to_sm89INS1_16FlashAttnFwdSm80INS1_25CollectiveMainloopFwdSm80ILi8ELi1ELb1EN4cute5tupleIJNS5_1CILi128EEES8_S8_EEELi128ENS_6half_tEfNS_4arch4Sm80ELb1ELb0ELb1ELb0ELb1ELb0ELb1ELb0EEENS1_21CollectiveEpilogueFwdIS9_NS6_IJNS7_ILi1EEESF_SF_EEESA_SC_Li256ELb0ELb1ELb0ELb0EEENS1_30DynamicPersistentTileSchedulerILi256ELi256ELb0ELb1ELb0EEEEEEEEEvNT_6ParamsE,@function
        .size           _ZN7cutlass13device_kernelIN5flash19enable_sm80_to_sm89INS1_16FlashAttnFwdSm80INS1_25CollectiveMainloopFwdSm80ILi8ELi1ELb1EN4cute5tupleIJNS5_1CILi128EEES8_S8_EEELi128ENS_6half_tEfNS_4arch4Sm80ELb1ELb0ELb1ELb0ELb1ELb0ELb1ELb0EEENS1_21CollectiveEpilogueFwdIS9_NS6_IJNS7_ILi1EEESF_SF_EEESA_SC_Li256ELb0ELb1ELb0ELb0EEENS1_30DynamicPersistentTileSchedulerILi256ELi256ELb0ELb1ELb0EEEEEEEEEvNT_6ParamsE,(.L_x_24 - _ZN7cutlass13device_kernelIN5flash19enable_sm80_to_sm89INS1_16FlashAttnFwdSm80INS1_25CollectiveMainloopFwdSm80ILi8ELi1ELb1EN4cute5tupleIJNS5_1CILi128EEES8_S8_EEELi128ENS_6half_tEfNS_4arch4Sm80ELb1ELb0ELb1ELb0ELb1ELb0ELb1ELb0EEENS1_21CollectiveEpilogueFwdIS9_NS6_IJNS7_ILi1EEESF_SF_EEESA_SC_Li256ELb0ELb1ELb0ELb0EEENS1_30DynamicPersistentTileSchedulerILi256ELi256ELb0ELb1ELb0EEEEEEEEEvNT_6ParamsE)
        .other          _ZN7cutlass13device_kernelIN5flash19enable_sm80_to_sm89INS1_16FlashAttnFwdSm80INS1_25CollectiveMainloopFwdSm80ILi8ELi1ELb1EN4cute5tupleIJNS5_1CILi128EEES8_S8_EEELi128ENS_6half_tEfNS_4arch4Sm80ELb1ELb0ELb1ELb0ELb1ELb0ELb1ELb0EEENS1_21CollectiveEpilogueFwdIS9_NS6_IJNS7_ILi1EEESF_SF_EEESA_SC_Li256ELb0ELb1ELb0ELb0EEENS1_30DynamicPersistentTileSchedulerILi256ELi256ELb0ELb1ELb0EEEEEEEEEvNT_6ParamsE,@"STO_CUDA_ENTRY STV_DEFAULT"
_ZN7cutlass13device_kernelIN5flash19enable_sm80_to_sm89INS1_16FlashAttnFwdSm80INS1_25CollectiveMainloopFwdSm80ILi8ELi1ELb1EN4cute5tupleIJNS5_1CILi128EEES8_S8_EEELi128ENS_6half_tEfNS_4arch4Sm80ELb1ELb0ELb1ELb0ELb1ELb0ELb1ELb0EEENS1_21CollectiveEpilogueFwdIS9_NS6_IJNS7_ILi1EEESF_SF_EEESA_SC_Li256ELb0ELb1ELb0ELb0EEENS1_30DynamicPersistentTileSchedulerILi256ELi256ELb0ELb1ELb0EEEEEEEEEvNT_6ParamsE:
[----:B------:R-:W-:Y:S01]  /*0000*/  LDC R1, c[0x0][0x28] ;  /* 0x00000a00ff017b82 */ /* 0x000fe20000000800 */
[----:B------:R-:W-:Y:S05]  /*0010*/  EXIT ;  /* 0x000000000000794d */ /* 0x000fea0003800000 */
.L_x_6:
        /* <DEDUP_REMOVED lines=14> */
.L_x_24:


//--------------------- .text._ZN7cutlass13device_kernelIN5flash19enable_sm80_to_sm89INS1_16FlashAttnFwdSm80INS1_25CollectiveMainloopFwdSm80ILi8ELi1ELb1EN4cute5tupleIJNS5_1CILi128EEES8_S8_EEELi128ENS_6half_tEfNS_4arch4Sm80ELb1ELb0ELb1ELb1ELb1ELb0ELb1ELb0EEENS1_21CollectiveEpilogueFwdIS9_NS6_IJNS7_ILi1EEESF_SF_EEESA_SC_Li256ELb1ELb1ELb0ELb0EEENS1_19SingleTileSchedulerILb1ELb0ELb1ELi128EEEEEEEEEvNT_6ParamsE --------------------------
	.section	.text._ZN7cutlass13device_kernelIN5flash19enable_sm80_to_sm89INS1_16FlashAttnFwdSm80INS1_25CollectiveMainloopFwdSm80ILi8ELi1ELb1EN4cute5tupleIJNS5_1CILi128EEES8_S8_EEELi128ENS_6half_tEfNS_4arch4Sm80ELb1ELb0ELb1ELb1ELb1ELb0ELb1ELb0EEENS1_21CollectiveEpilogueFwdIS9_NS6_IJNS7_ILi1EEESF_SF_EEESA_SC_Li256ELb1ELb1ELb0ELb0EEENS1_19SingleTileSchedulerILb1ELb0ELb1ELi128EEEEEEEEEvNT_6ParamsE,"ax",@progbits
	.align	128
.text._ZN7cutlass13device_kernelIN5flash19enable_sm80_to_sm89INS1_16FlashAttnFwdSm80INS1_25CollectiveMainloopFwdSm80ILi8ELi1ELb1EN4cute5tupleIJNS5_1CILi128EEES8_S8_EEELi128ENS_6half_tEfNS_4arch4Sm80ELb1ELb0ELb1ELb1ELb1ELb0ELb1ELb0EEENS1_21CollectiveEpilogueFwdIS9_NS6_IJNS7_ILi1EEESF_SF_EEESA_SC_Li256ELb1ELb1ELb0ELb0EEENS1_19SingleTileSchedulerILb1ELb0ELb1ELi128EEEEEEEEEvNT_6ParamsE:
        .type           _ZN7cutlass13device_kernelIN5flash19enable_sm80_to_sm89INS1_16FlashAttnFwdSm80INS1_25CollectiveMainloopFwdSm80ILi8ELi1ELb1EN4cute5tupleIJNS5_1CILi128EEES8_S8_EEELi128ENS_6half_tEfNS_4arch4Sm80ELb1ELb0ELb1ELb1ELb1ELb0ELb1ELb0EEENS1_21CollectiveEpilogueFwdIS9_NS6_IJNS7_ILi1EEESF_SF_EEESA_SC_Li256ELb1ELb1ELb0ELb0EEENS1_19SingleTileSchedulerILb1ELb0ELb1ELi128EEEEEEEEEvNT_6ParamsE,@function
        .size           _ZN7cutlass13device_kernelIN5flash19enable_sm80_to_sm89INS1_16FlashAttnFwdSm80INS1_25CollectiveMainloopFwdSm80ILi8ELi1ELb1EN4cute5tupleIJNS5_1CILi128EEES8_S8_EEELi128ENS_6half_tEfNS_4arch4Sm80ELb1ELb0ELb1ELb1ELb1ELb0ELb1ELb0EEENS1_21CollectiveEpilogueFwdIS9_NS6_IJNS7_ILi1EEESF_SF_EEESA_SC_Li256ELb1ELb1ELb0ELb0EEENS1_19SingleTileSchedulerILb1ELb0ELb1ELi128EEEEEEEEEvNT_6ParamsE,(.L_x_25 - _ZN7cutlass13device_kernelIN5flash19enable_sm80_to_sm89INS1_16FlashAttnFwdSm80INS1_25CollectiveMainloopFwdSm80ILi8ELi1ELb1EN4cute5tupleIJNS5_1CILi128EEES8_S8_EEELi128ENS_6half_tEfNS_4arch4Sm80ELb1ELb0ELb1ELb1ELb1ELb0ELb1ELb0EEENS1_21CollectiveEpilogueFwdIS9_NS6_IJNS7_ILi1EEESF_SF_EEESA_SC_Li256ELb1ELb1ELb0ELb0EEENS1_19SingleTileSchedulerILb1ELb0ELb1ELi128EEEEEEEEEvNT_6ParamsE)
        .other          _ZN7cutlass13device_kernelIN5flash19enable_sm80_to_sm89INS1_16FlashAttnFwdSm80INS1_25CollectiveMainloopFwdSm80ILi8ELi1ELb1EN4cute5tupleIJNS5_1CILi128EEES8_S8_EEELi128ENS_6half_tEfNS_4arch4Sm80ELb1ELb0ELb1ELb1ELb1ELb0ELb1ELb0EEENS1_21CollectiveEpilogueFwdIS9_NS6_IJNS7_ILi1EEESF_SF_EEESA_SC_Li256ELb1ELb1ELb0ELb0EEENS1_19SingleTileSchedulerILb1ELb0ELb1ELi128EEEEEEEEEvNT_6ParamsE,@"STO_CUDA_ENTRY STV_DEFAULT"
_ZN7cutlass13device_kernelIN5flash19enable_sm80_to_sm89INS1_16FlashAttnFwdSm80INS1_25CollectiveMainloopFwdSm80ILi8ELi1ELb1EN4cute5tupleIJNS5_1CILi128EEES8_S8_EEELi128ENS_6half_tEfNS_4arch4Sm80ELb1ELb0ELb1ELb1ELb1ELb0ELb1ELb0EEENS1_21CollectiveEpilogueFwdIS9_NS6_IJNS7_ILi1EEESF_SF_EEESA_SC_Li256ELb1ELb1ELb0ELb0EEENS1_19SingleTileSchedulerILb1ELb0ELb1ELi128EEEEEEEEEvNT_6ParamsE:
[----:B------:R-:W-:Y:S01]  /*0000*/  LDC R1, c[0x0][0x28] ;  /* 0x00000a00ff017b82 */ /* 0x000fe20000000800 */
[----:B------:R-:W-:Y:S05]  /*0010*/  EXIT ;  /* 0x000000000000794d */ /* 0x000fea0003800000 */
.L_x_7:
        /* <DEDUP_REMOVED lines=14> */
.L_x_25:


//--------------------- .text._ZN7cutlass13device_kernelIN5flash19enable_sm80_to_sm89INS1_16FlashAttnFwdSm80INS1_25CollectiveMainloopFwdSm80ILi8ELi1ELb1EN4cute5tupleIJNS5_1CILi128EEES8_S8_EEELi128ENS_6half_tEfNS_4arch4Sm80ELb1ELb0ELb1ELb1ELb1ELb1ELb1ELb0EEENS1_21CollectiveEpilogueFwdIS9_NS6_IJNS7_ILi1EEESF_SF_EEESA_SC_Li256ELb1ELb1ELb0ELb0EEENS1_19SingleTileSchedulerILb1ELb0ELb1ELi128EEEEEEEEEvNT_6ParamsE --------------------------
	.section	.text._ZN7cutlass13device_kernelIN5flash19enable_sm80_to_sm89INS1_16FlashAttnFwdSm80INS1_25CollectiveMainloopFwdSm80ILi8ELi1ELb1EN4cute5tupleIJNS5_1CILi128EEES8_S8_EEELi128ENS_6half_tEfNS_4arch4Sm80ELb1ELb0ELb1ELb1ELb1ELb1ELb1ELb0EEENS1_21CollectiveEpilogueFwdIS9_NS6_IJNS7_ILi1EEESF_SF_EEESA_SC_Li256ELb1ELb1ELb0ELb0EEENS1_19SingleTileSchedulerILb1ELb0ELb1ELi128EEEEEEEEEvNT_6ParamsE,"ax",@progbits
	.align	128
.text._ZN7cutlass13device_kernelIN5flash19enable_sm80_to_sm89INS1_16FlashAttnFwdSm80INS1_25CollectiveMainloopFwdSm80ILi8ELi1ELb1EN4cute5tupleIJNS5_1CILi128EEES8_S8_EEELi128ENS_6half_tEfNS_4arch4Sm80ELb1ELb0ELb1ELb1ELb1ELb1ELb1ELb0EEENS1_21CollectiveEpilogueFwdIS9_NS6_IJNS7_ILi1EEESF_SF_EEESA_SC_Li256ELb1ELb1ELb0ELb0EEENS1_19SingleTileSchedulerILb1ELb0ELb1ELi128EEEEEEEEEvNT_6ParamsE:
        .type           _ZN7cutlass13device_kernelIN5flash19enable_sm80_to_sm89INS1_16FlashAttnFwdSm80INS1_25CollectiveMainloopFwdSm80ILi8ELi1ELb1EN4cute5tupleIJNS5_1CILi128EEES8_S8_EEELi128ENS_6half_tEfNS_4arch4Sm80ELb1ELb0ELb1ELb1ELb1ELb1ELb1ELb0EEENS1_21CollectiveEpilogueFwdIS9_NS6_IJNS7_ILi1EEESF_SF_EEESA_SC_Li256ELb1ELb1ELb0ELb0EEENS1_19SingleTileSchedulerILb1ELb0ELb1ELi128EEEEEEEEEvNT_6ParamsE,@function
        .size           _ZN7cutlass13device_kernelIN5flash19enable_sm80_to_sm89INS1_16FlashAttnFwdSm80INS1_25CollectiveMainloopFwdSm80ILi8ELi1ELb1EN4cute5tupleIJNS5_1CILi128EEES8_S8_EEELi128ENS_6half_tEfNS_4arch4Sm80ELb1ELb0ELb1ELb1ELb1ELb1ELb1ELb0EEENS1_21CollectiveEpilogueFwdIS9_NS6_IJNS7_ILi1EEESF_SF_EEESA_SC_Li256ELb1ELb1ELb0ELb0EEENS1_19SingleTileSchedulerILb1ELb0ELb1ELi128EEEEEEEEEvNT_6ParamsE,(.L_x_26 - _ZN7cutlass13device_kernelIN5flash19enable_sm80_to_sm89INS1_16FlashAttnFwdSm80INS1_25CollectiveMainloopFwdSm80ILi8ELi1ELb1EN4cute5tupleIJNS5_1CILi128EEES8_S8_EEELi128ENS_6half_tEfNS_4arch4Sm80ELb1ELb0ELb1ELb1ELb1ELb1ELb1ELb0EEENS1_21CollectiveEpilogueFwdIS9_NS6_IJNS7_ILi1EEESF_SF_EEESA_SC_Li256ELb1ELb1ELb0ELb0EEENS1_19SingleTileSchedulerILb1ELb0ELb1ELi128EEEEEEEEEvNT_6ParamsE)
        .other          _ZN7cutlass13device_kernelIN5flash19enable_sm80_to_sm89INS1_16FlashAttnFwdSm80INS1_25CollectiveMainloopFwdSm80ILi8ELi1ELb1EN4cute5tupleIJNS5_1CILi128EEES8_S8_EEELi128ENS_6half_tEfNS_4arch4Sm80ELb1ELb0ELb1ELb1ELb1ELb1ELb1ELb0EEENS1_21CollectiveEpilogueFwdIS9_NS6_IJNS7_ILi1EEESF_SF_EEESA_SC_Li256ELb1ELb1ELb0ELb0EEENS1_19SingleTileSchedulerILb1ELb0ELb1ELi128EEEEEEEEEvNT_6ParamsE,@"STO_CUDA_ENTRY STV_DEFAULT"
_ZN7cutlass13device_kernelIN5flash19enable_sm80_to_sm89INS1_16FlashAttnFwdSm80INS1_25CollectiveMainloopFwdSm80ILi8ELi1ELb1EN4cute5tupleIJNS5_1CILi128EEES8_S8_EEELi128ENS_6half_tEfNS_4arch4Sm80ELb1ELb0ELb1ELb1ELb1ELb1ELb1ELb0EEENS1_21CollectiveEpilogueFwdIS9_NS6_IJNS7_ILi1EEESF_SF_EEESA_SC_Li256ELb1ELb1ELb0ELb0EEENS1_19SingleTileSchedulerILb1ELb0ELb1ELi128EEEEEEEEEvNT_6ParamsE:
[----:B------:R-:W-:Y:S01]  /*0000*/  LDC R1, c[0x0][0x28] ;  /* 0x00000a00ff017b82 */ /* 0x000fe20000000800 */
[----:B------:R-:W-:Y:S05]  /*0010*/  EXIT ;  /* 0x000000000000794d */ /* 0x000fea0003800000 */
.L_x_8:
        /* <DEDUP_REMOVED lines=14> */
.L_x_26:


//--------------------- .text._ZN7cutlass13device_kernelIN5flash19enable_sm80_to_sm89INS1_16FlashAttnFwdSm80INS1_25CollectiveMainloopFwdSm80ILi4ELi1ELb0EN4cute5tupleIJNS5_1CILi128EEENS7_ILi64EEES8_EEELi128ENS_6half_tEfNS_4arch4Sm80ELb0ELb0ELb1ELb0ELb1ELb0ELb1ELb0EEENS1_21CollectiveEpilogueFwdINS6_IJS8_S8_S9_EEENS6_IJNS7_ILi1EEESH_SH_EEESB_SD_Li128ELb0ELb1ELb0ELb0EEENS1_19SingleTileSchedulerILb0ELb0ELb1ELi128EEEEEEEEEvNT_6ParamsE --------------------------
	.section	.text._ZN7cutlass13device_kernelIN5flash19enable_sm80_to_sm89INS1_16FlashAttnFwdSm80INS1_25CollectiveMainloopFwdSm80ILi4ELi1ELb0EN4cute5tupleIJNS5_1CILi128EEENS7_ILi64EEES8_EEELi128ENS_6half_tEfNS_4arch4Sm80ELb0ELb0ELb1ELb0ELb1ELb0ELb1ELb0EEENS1_21CollectiveEpilogueFwdINS6_IJS8_S8_S9_EEENS6_IJNS7_ILi1EEESH_SH_EEESB_SD_Li128ELb0ELb1ELb0ELb0EEENS1_19SingleTileSchedulerILb0ELb0ELb1ELi128EEEEEEEEEvNT_6ParamsE,"ax",@progbits
	.align	128
.text._ZN7cutlass13device_kernelIN5flash19enable_sm80_to_sm89INS1_16FlashAttnFwdSm80INS1_25CollectiveMainloopFwdSm80ILi4ELi1ELb0EN4cute5tupleIJNS5_1CILi128EEENS7_ILi64EEES8_EEELi128ENS_6half_tEfNS_4arch4Sm80ELb0ELb0ELb1ELb0ELb1ELb0ELb1ELb0EEENS1_21CollectiveEpilogueFwdINS6_IJS8_S8_S9_EEENS6_IJNS7_ILi1EEESH_SH_EEESB_SD_Li128ELb0ELb1ELb0ELb0EEENS1_19SingleTileSchedulerILb0ELb0ELb1ELi128EEEEEEEEEvNT_6ParamsE:
        .type           _ZN7cutlass13device_kernelIN5flash19enable_sm80_to_sm89INS1_16FlashAttnFwdSm80INS1_25CollectiveMainloopFwdSm80ILi4ELi1ELb0EN4cute5tupleIJNS5_1CILi128EEENS7_ILi64EEES8_EEELi128ENS_6half_tEfNS_4arch4Sm80ELb0ELb0ELb1ELb0ELb1ELb0ELb1ELb0EEENS1_21CollectiveEpilogueFwdINS6_IJS8_S8_S9_EEENS6_IJNS7_ILi1EEESH_SH_EEESB_SD_Li128ELb0ELb1ELb0ELb0EEENS1_19SingleTileSchedulerILb0ELb0ELb1ELi128EEEEEEEEEvNT_6ParamsE,@function
        .size           _ZN7cutlass13device_kernelIN5flash19enable_sm80_to_sm89INS1_16FlashAttnFwdSm80INS1_25CollectiveMainloopFwdSm80ILi4ELi1ELb0EN4cute5tupleIJNS5_1CILi128EEENS7_ILi64EEES8_EEELi128ENS_6half_tEfNS_4arch4Sm80ELb0ELb0ELb1ELb0ELb1ELb0ELb1ELb0EEENS1_21CollectiveEpilogueFwdINS6_IJS8_S8_S9_EEENS6_IJNS7_ILi1EEESH_SH_EEESB_SD_Li128ELb0ELb1ELb0ELb0EEENS1_19SingleTileSchedulerILb0ELb0ELb1ELi128EEEEEEEEEvNT_6ParamsE,(.L_x_27 - _ZN7cutlass13device_kernelIN5flash19enable_sm80_to_sm89INS1_16FlashAttnFwdSm80INS1_25CollectiveMainloopFwdSm80ILi4ELi1ELb0EN4cute5tupleIJNS5_1CILi128EEENS7_ILi64EEES8_EEELi128ENS_6half_tEfNS_4arch4Sm80ELb0ELb0ELb1ELb0ELb1ELb0ELb1ELb0EEENS1_21CollectiveEpilogueFwdINS6_IJS8_S8_S9_EEENS6_IJNS7_ILi1EEESH_SH_EEESB_SD_Li128ELb0ELb1ELb0ELb0EEENS1_19SingleTileSchedulerILb0ELb0ELb1ELi128EEEEEEEEEvNT_6ParamsE)
        .other          _ZN7cutlass13device_kernelIN5flash19enable_sm80_to_sm89INS1_16FlashAttnFwdSm80INS1_25CollectiveMainloopFwdSm80ILi4ELi1ELb0EN4cute5tupleIJNS5_1CILi128EEENS7_ILi64EEES8_EEELi128ENS_6half_tEfNS_4arch4Sm80ELb0ELb0ELb1ELb0ELb1ELb0ELb1ELb0EEENS1_21CollectiveEpilogueFwdINS6_IJS8_S8_S9_EEENS6_IJNS7_ILi1EEESH_SH_EEESB_SD_Li128ELb0ELb1ELb0ELb0EEENS1_19SingleTileSchedulerILb0ELb0ELb1ELi128EEEEEEEEEvNT_6ParamsE,@"STO_CUDA_ENTRY STV_DEFAULT"
_ZN7cutlass13device_kernelIN5flash19enable_sm80_to_sm89INS1_16FlashAttnFwdSm80INS1_25CollectiveMainloopFwdSm80ILi4ELi1ELb0EN4cute5tupleIJNS5_1CILi128EEENS7_ILi64EEES8_EEELi128ENS_6half_tEfNS_4arch4Sm80ELb0ELb0ELb1ELb0ELb1ELb0ELb1ELb0EEENS1_21CollectiveEpilogueFwdINS6_IJS8_S8_S9_EEENS6_IJNS7_ILi1EEESH_SH_EEESB_SD_Li128ELb0ELb1ELb0ELb0EEENS1_19SingleTileSchedulerILb0ELb0ELb1ELi128EEEEEEEEEvNT_6ParamsE:
[----:B------:R-:W-:Y:S01]  /*0000*/  LDC R1, c[0x0][0x28] ;  /* 0x00000a00ff017b82 */ /* 0x000fe20000000800 */
[----:B------:R-:W-:Y:S05]  /*0010*/  EXIT ;  /* 0x000000000000794d */ /* 0x000fea0003800000 */
.L_x_9:
        /* <DEDUP_REMOVED lines=14> */
.L_x_27:


//--------------------- .text._ZN7cutlass13device_kernelIN5flash19enable_sm80_to_sm89INS1_16FlashAttnFwdSm80INS1_25CollectiveMainloopFwdSm80ILi4ELi1ELb0EN4cute5tupleIJNS5_1CILi128EEENS7_ILi64EEES8_EEELi128ENS_6half_tEfNS_4arch4Sm80ELb0ELb0ELb1ELb1ELb1ELb0ELb1ELb0EEENS1_21CollectiveEpilogueFwdINS6_IJS8_S8_S9_EEENS6_IJNS7_ILi1EEESH_SH_EEESB_SD_Li128ELb1ELb1ELb0ELb0EEENS1_19SingleTileSchedulerILb1ELb0ELb1ELi128EEEEEEEEEvNT_6ParamsE --------------------------
	.section	.text._ZN7cutlass13device_kernelIN5flash19enable_sm80_to_sm89INS1_16FlashAttnFwdSm80INS1_25CollectiveMainloopFwdSm80ILi4ELi1ELb0EN4cute5tupleIJNS5_1CILi128EEENS7_ILi64EEES8_EEELi128ENS_6half_tEfNS_4arch4Sm80ELb0ELb0ELb1ELb1ELb1ELb0ELb1ELb0EEENS1_21CollectiveEpilogueFwdINS6_IJS8_S8_S9_EEENS6_IJNS7_ILi1EEESH_SH_EEESB_SD_Li128ELb1ELb1ELb0ELb0EEENS1_19SingleTileSchedulerILb1ELb0ELb1ELi128EEEEEEEEEvNT_6ParamsE,"ax",@progbits
	.align	128
.text._ZN7cutlass13device_kernelIN5flash19enable_sm80_to_sm89INS1_16FlashAttnFwdSm80INS1_25CollectiveMainloopFwdSm80ILi4ELi1ELb0EN4cute5tupleIJNS5_1CILi128EEENS7_ILi64EEES8_EEELi128ENS_6half_tEfNS_4arch4Sm80ELb0ELb0ELb1ELb1ELb1ELb0ELb1ELb0EEENS1_21CollectiveEpilogueFwdINS6_IJS8_S8_S9_EEENS6_IJNS7_ILi1EEESH_SH_EEESB_SD_Li128ELb1ELb1ELb0ELb0EEENS1_19SingleTileSchedulerILb1ELb0ELb1ELi128EEEEEEEEEvNT_6ParamsE:
        .type           _ZN7cutlass13device_kernelIN5flash19enable_sm80_to_sm89INS1_16FlashAttnFwdSm80INS1_25CollectiveMainloopFwdSm80ILi4ELi1ELb0EN4cute5tupleIJNS5_1CILi128EEENS7_ILi64EEES8_EEELi128ENS_6half_tEfNS_4arch4Sm80ELb0ELb0ELb1ELb1ELb1ELb0ELb1ELb0EEENS1_21CollectiveEpilogueFwdINS6_IJS8_S8_S9_EEENS6_IJNS7_ILi1EEESH_SH_EEESB_SD_Li128ELb1ELb1ELb0ELb0EEENS1_19SingleTileSchedulerILb1ELb0ELb1ELi128EEEEEEEEEvNT_6ParamsE,@function
        .size           _ZN7cutlass13device_kernelIN5flash19enable_sm80_to_sm89INS1_16FlashAttnFwdSm80INS1_25CollectiveMainloopFwdSm80ILi4ELi1ELb0EN4cute5tupleIJNS5_1CILi128EEENS7_ILi64EEES8_EEELi128ENS_6half_tEfNS_4arch4Sm80ELb0ELb0ELb1ELb1ELb1ELb0ELb1ELb0EEENS1_21CollectiveEpilogueFwdINS6_IJS8_S8_S9_EEENS6_IJNS7_ILi1EEESH_SH_EEESB_SD_Li128ELb1ELb1ELb0ELb0EEENS1_19SingleTileSchedulerILb1ELb0ELb1ELi128EEEEEEEEEvNT_6ParamsE,(.L_x_28 - _ZN7cutlass13device_kernelIN5flash19enable_sm80_to_sm89INS1_16FlashAttnFwdSm80INS1_25CollectiveMainloopFwdSm80ILi4ELi1ELb0EN4cute5tupleIJNS5_1CILi128EEENS7_ILi64EEES8_EEELi128ENS_6half_tEfNS_4arch4Sm80ELb0ELb0ELb1ELb1ELb1ELb0ELb1ELb0EEENS1_21CollectiveEpilogueFwdINS6_IJS8_S8_S9_EEENS6_IJNS7_ILi1EEESH_SH_EEESB_SD_Li128ELb1ELb1ELb0ELb0EEENS1_19SingleTileSchedulerILb1ELb0ELb1ELi128EEEEEEEEEvNT_6ParamsE)
        .other          _ZN7cutlass13device_kernelIN5flash19enable_sm80_to_sm89INS1_16FlashAttnFwdSm80INS1_25CollectiveMainloopFwdSm80ILi4ELi1ELb0EN4cute5tupleIJNS5_1CILi128EEENS7_ILi64EEES8_EEELi128ENS_6half_tEfNS_4arch4Sm80ELb0ELb0ELb1ELb1ELb1ELb0ELb1ELb0EEENS1_21CollectiveEpilogueFwdINS6_IJS8_S8_S9_EEENS6_IJNS7_ILi1EEESH_SH_EEESB_SD_Li128ELb1ELb1ELb0ELb0EEENS1_19SingleTileSchedulerILb1ELb0ELb1ELi128EEEEEEEEEvNT_6ParamsE,@"STO_CUDA_ENTRY STV_DEFAULT"
_ZN7cutlass13device_kernelIN5flash19enable_sm80_to_sm89INS1_16FlashAttnFwdSm80INS1_25CollectiveMainloopFwdSm80ILi4ELi1ELb0EN4cute5tupleIJNS5_1CILi128EEENS7_ILi64EEES8_EEELi128ENS_6half_tEfNS_4arch4Sm80ELb0ELb0ELb1ELb1ELb1ELb0ELb1ELb0EEENS1_21CollectiveEpilogueFwdINS6_IJS8_S8_S9_EEENS6_IJNS7_ILi1EEESH_SH_EEESB_SD_Li128ELb1ELb1ELb0ELb0EEENS1_19SingleTileSchedulerILb1ELb0ELb1ELi128EEEEEEEEEvNT_6ParamsE:
[----:B------:R-:W-:Y:S01]  /*0000*/  LDC R1, c[0x0][0x28] ;  /* 0x00000a00ff017b82 */ /* 0x000fe20000000800 */
[----:B------:R-:W-:Y:S05]  /*0010*/  EXIT ;  /* 0x000000000000794d */ /* 0x000fea0003800000 */
.L_x_10:
        /* <DEDUP_REMOVED lines=14> */
.L_x_28:


//--------------------- .text._ZN7cutlass13device_kernelIN5flash19enable_sm80_to_sm89INS1_16FlashAttnFwdSm80INS1_25CollectiveMainloopFwdSm80ILi4ELi1ELb0EN4cute5tupleIJNS5_1CILi128EEENS7_ILi64EEES8_EEELi128ENS_6half_tEfNS_4arch4Sm80ELb0ELb0ELb1ELb1ELb1ELb1ELb1ELb0EEENS1_21CollectiveEpilogueFwdINS6_IJS8_S8_S9_EEENS6_IJNS7_ILi1EEESH_SH_EEESB_SD_Li128ELb1ELb1ELb0ELb0EEENS1_19SingleTileSchedulerILb1ELb0ELb1ELi128EEEEEEEEEvNT_6ParamsE --------------------------
	.section	.text._ZN7cutlass13device_kernelIN5flash19enable_sm80_to_sm89INS1_16FlashAttnFwdSm80INS1_25CollectiveMainloopFwdSm80ILi4ELi1ELb0EN4cute5tupleIJNS5_1CILi128EEENS7_ILi64EEES8_EEELi128ENS_6half_tEfNS_4arch4Sm80ELb0ELb0ELb1ELb1ELb1ELb1ELb1ELb0EEENS1_21CollectiveEpilogueFwdINS6_IJS8_S8_S9_EEENS6_IJNS7_ILi1EEESH_SH_EEESB_SD_Li128ELb1ELb1ELb0ELb0EEENS1_19SingleTileSchedulerILb1ELb0ELb1ELi128EEEEEEEEEvNT_6ParamsE,"ax",@progbits
	.align	128
.text._ZN7cutlass13device_kernelIN5flash19enable_sm80_to_sm89INS1_16FlashAttnFwdSm80INS1_25CollectiveMainloopFwdSm80ILi4ELi1ELb0EN4cute5tupleIJNS5_1CILi128EEENS7_ILi64EEES8_EEELi128ENS_6half_tEfNS_4arch4Sm80ELb0ELb0ELb1ELb1ELb1ELb1ELb1ELb0EEENS1_21CollectiveEpilogueFwdINS6_IJS8_S8_S9_EEENS6_IJNS7_ILi1EEESH_SH_EEESB_SD_Li128ELb1ELb1ELb0ELb0EEENS1_19SingleTileSchedulerILb1ELb0ELb1ELi128EEEEEEEEEvNT_6ParamsE:
        .type           _ZN7cutlass13device_kernelIN5flash19enable_sm80_to_sm89INS1_16FlashAttnFwdSm80INS1_25CollectiveMainloopFwdSm80ILi4ELi1ELb0EN4cute5tupleIJNS5_1CILi128EEENS7_ILi64EEES8_EEELi128ENS_6half_tEfNS_4arch4Sm80ELb0ELb0ELb1ELb1ELb1ELb1ELb1ELb0EEENS1_21CollectiveEpilogueFwdINS6_IJS8_S8_S9_EEENS6_IJNS7_ILi1EEESH_SH_EEESB_SD_Li128ELb1ELb1ELb0ELb0EEENS1_19SingleTileSchedulerILb1ELb0ELb1ELi128EEEEEEEEEvNT_6ParamsE,@function
        .size           _ZN7cutlass13device_kernelIN5flash19enable_sm80_to_sm89INS1_16FlashAttnFwdSm80INS1_25CollectiveMainloopFwdSm80ILi4ELi1ELb0EN4cute5tupleIJNS5_1CILi128EEENS7_ILi64EEES8_EEELi128ENS_6half_tEfNS_4arch4Sm80ELb0ELb0ELb1ELb1ELb1ELb1ELb1ELb0EEENS1_21CollectiveEpilogueFwdINS6_IJS8_S8_S9_EEENS6_IJNS7_ILi1EEESH_SH_EEESB_SD_Li128ELb1ELb1ELb0ELb0EEENS1_19SingleTileSchedulerILb1ELb0ELb1ELi128EEEEEEEEEvNT_6ParamsE,(.L_x_29 - _ZN7cutlass13device_kernelIN5flash19enable_sm80_to_sm89INS1_16FlashAttnFwdSm80INS1_25CollectiveMainloopFwdSm80ILi4ELi1ELb0EN4cute5tupleIJNS5_1CILi128EEENS7_ILi64EEES8_EEELi128ENS_6half_tEfNS_4arch4Sm80ELb0ELb0ELb1ELb1ELb1ELb1ELb1ELb0EEENS1_21CollectiveEpilogueFwdINS6_IJS8_S8_S9_EEENS6_IJNS7_ILi1EEESH_SH_EEESB_SD_Li128ELb1ELb1ELb0ELb0EEENS1_19SingleTileSchedulerILb1ELb0ELb1ELi128EEEEEEEEEvNT_6ParamsE)
        .other          _ZN7cutlass13device_kernelIN5flash19enable_sm80_to_sm89INS1_16FlashAttnFwdSm80INS1_25CollectiveMainloopFwdSm80ILi4ELi1ELb0EN4cute5tupleIJNS5_1CILi128EEENS7_ILi64EEES8_EEELi128ENS_6half_tEfNS_4arch4Sm80ELb0ELb0ELb1ELb1ELb1ELb1ELb1ELb0EEENS1_21CollectiveEpilogueFwdINS6_IJS8_S8_S9_EEENS6_IJNS7_ILi1EEESH_SH_EEESB_SD_Li128ELb1ELb1ELb0ELb0EEENS1_19SingleTileSchedulerILb1ELb0ELb1ELi128EEEEEEEEEvNT_6ParamsE,@"STO_CUDA_ENTRY STV_DEFAULT"
_ZN7cutlass13device_kernelIN5flash19enable_sm80_to_sm89INS1_16FlashAttnFwdSm80INS1_25CollectiveMainloopFwdSm80ILi4ELi1ELb0EN4cute5tupleIJNS5_1CILi128EEENS7_ILi64EEES8_EEELi128ENS_6half_tEfNS_4arch4Sm80ELb0ELb0ELb1ELb1ELb1ELb1ELb1ELb0EEENS1_21CollectiveEpilogueFwdINS6_IJS8_S8_S9_EEENS6_IJNS7_ILi1EEESH_SH_EEESB_SD_Li128ELb1ELb1ELb0ELb0EEENS1_19SingleTileSchedulerILb1ELb0ELb1ELi128EEEEEEEEEvNT_6ParamsE:
[----:B------:R-:W-:Y:S01]  /*0000*/  LDC R1, c[0x0][0x28] ;  /* 0x00000a00ff017b82 */ /* 0x000fe20000000800 */
[----:B------:R-:W-:Y:S05]  /*0010*/  EXIT ;  /* 0x000000000000794d */ /* 0x000fea0003800000 */
.L_x_11:
        /* <DEDUP_REMOVED lines=14> */
.L_x_29:


//--------------------- .text._ZN7cutlass13device_kernelIN5flash19enable_sm80_to_sm89INS1_16FlashAttnFwdSm80INS1_25CollectiveMainloopFwdSm80ILi4ELi1ELb0EN4cute5tupleIJNS5_1CILi128EEENS7_ILi48EEES8_EEELi128ENS_6half_tEfNS_4arch4Sm80ELb0ELb1ELb1ELb0ELb1ELb0ELb1ELb0EEENS1_21CollectiveEpilogueFwdINS6_IJS8_S8_S9_EEENS6_IJNS7_ILi1EEESH_SH_EEESB_SD_Li128ELb0ELb1ELb0ELb0EEENS1_19SingleTileSchedulerILb0ELb0ELb1ELi128EEEEEEEEEvNT_6ParamsE --------------------------
	.section	.text._ZN7cutlass13device_kernelIN5flash19enable_sm80_to_sm89INS1_16FlashAttnFwdSm80INS1_25CollectiveMainloopFwdSm80ILi4ELi1ELb0EN4cute5tupleIJNS5_1CILi128EEENS7_ILi48EEES8_EEELi128ENS_6half_tEfNS_4arch4Sm80ELb0ELb1ELb1ELb0ELb1ELb0ELb1ELb0EEENS1_21CollectiveEpilogueFwdINS6_IJS8_S8_S9_EEENS6_IJNS7_ILi1EEESH_SH_EEESB_SD_Li128ELb0ELb1ELb0ELb0EEENS1_19SingleTileSchedulerILb0ELb0ELb1ELi128EEEEEEEEEvNT_6ParamsE,"ax",@progbits
	.align	128
.text._ZN7cutlass13device_kernelIN5flash19enable_sm80_to_sm89INS1_16FlashAttnFwdSm80INS1_25CollectiveMainloopFwdSm80ILi4ELi1ELb0EN4cute5tupleIJNS5_1CILi128EEENS7_ILi48EEES8_EEELi128ENS_6half_tEfNS_4arch4Sm80ELb0ELb1ELb1ELb0ELb1ELb0ELb1ELb0EEENS1_21CollectiveEpilogueFwdINS6_IJS8_S8_S9_EEENS6_IJNS7_ILi1EEESH_SH_EEESB_SD_Li128ELb0ELb1ELb0ELb0EEENS1_19SingleTileSchedulerILb0ELb0ELb1ELi128EEEEEEEEEvNT_6ParamsE:
        .type           _ZN7cutlass13device_kernelIN5flash19enable_sm80_to_sm89INS1_16FlashAttnFwdSm80INS1_25CollectiveMainloopFwdSm80ILi4ELi1ELb0EN4cute5tupleIJNS5_1CILi128EEENS7_ILi48EEES8_EEELi128ENS_6half_tEfNS_4arch4Sm80ELb0ELb1ELb1ELb0ELb1ELb0ELb1ELb0EEENS1_21CollectiveEpilogueFwdINS6_IJS8_S8_S9_EEENS6_IJNS7_ILi1EEESH_SH_EEESB_SD_Li128ELb0ELb1ELb0ELb0EEENS1_19SingleTileSchedulerILb0ELb0ELb1ELi128EEEEEEEEEvNT_6ParamsE,@function
        .size           _ZN7cutlass13device_kernelIN5flash19enable_sm80_to_sm89INS1_16FlashAttnFwdSm80INS1_25CollectiveMainloopFwdSm80ILi4ELi1ELb0EN4cute5tupleIJNS5_1CILi128EEENS7_ILi48EEES8_EEELi128ENS_6half_tEfNS_4arch4Sm80ELb0ELb1ELb1ELb0ELb1ELb0ELb1ELb0EEENS1_21CollectiveEpilogueFwdINS6_IJS8_S8_S9_EEENS6_IJNS7_ILi1EEESH_SH_EEESB_SD_Li128ELb0ELb1ELb0ELb0EEENS1_19SingleTileSchedulerILb0ELb0ELb1ELi128EEEEEEEEEvNT_6ParamsE,(.L_x_30 - _ZN7cutlass13device_kernelIN5flash19enable_sm80_to_sm89INS1_16FlashAttnFwdSm80INS1_25CollectiveMainloopFwdSm80ILi4ELi1ELb0EN4cute5tupleIJNS5_1CILi128EEENS7_ILi48EEES8_EEELi128ENS_6half_tEfNS_4arch4Sm80ELb0ELb1ELb1ELb0ELb1ELb0ELb1ELb0EEENS1_21CollectiveEpilogueFwdINS6_IJS8_S8_S9_EEENS6_IJNS7_ILi1EEESH_SH_EEESB_SD_Li128ELb0ELb1ELb0ELb0EEENS1_19SingleTileSchedulerILb0ELb0ELb1ELi128EEEEEEEEEvNT_6ParamsE)
        .other          _ZN7cutlass13device_kernelIN5flash19enable_sm80_to_sm89INS1_16FlashAttnFwdSm80INS1_25CollectiveMainloopFwdSm80ILi4ELi1ELb0EN4cute5tupleIJNS5_1CILi128EEENS7_ILi48EEES8_EEELi128ENS_6half_tEfNS_4arch4Sm80ELb0ELb1ELb1ELb0ELb1ELb0ELb1ELb0EEENS1_21CollectiveEpilogueFwdINS6_IJS8_S8_S9_EEENS6_IJNS7_ILi1EEESH_SH_EEESB_SD_Li128ELb0ELb1ELb0ELb0EEENS1_19SingleTileSchedulerILb0ELb0ELb1ELi128EEEEEEEEEvNT_6ParamsE,@"STO_CUDA_ENTRY STV_DEFAULT"
_ZN7cutlass13device_kernelIN5flash19enable_sm80_to_sm89INS1_16FlashAttnFwdSm80INS1_25CollectiveMainloopFwdSm80ILi4ELi1ELb0EN4cute5tupleIJNS5_1CILi128EEENS7_ILi48EEES8_EEELi128ENS_6half_tEfNS_4arch4Sm80ELb0ELb1ELb1ELb0ELb1ELb0ELb1ELb0EEENS1_21CollectiveEpilogueFwdINS6_IJS8_S8_S9_EEENS6_IJNS7_ILi1EEESH_SH_EEESB_SD_Li128ELb0ELb1ELb0ELb0EEENS1_19SingleTileSchedulerILb0ELb0ELb1ELi128EEEEEEEEEvNT_6ParamsE:
[----:B------:R-:W-:Y:S01]  /*0000*/  LDC R1, c[0x0][0x28] ;  /* 0x00000a00ff017b82 */ /* 0x000fe20000000800 */
[----:B------:R-:W-:Y:S05]  /*0010*/  EXIT ;  /* 0x000000000000794d */ /* 0x000fea0003800000 */
.L_x_12:
        /* <DEDUP_REMOVED lines=14> */
.L_x_30:


//--------------------- .text._ZN7cutlass13device_kernelIN5flash19enable_sm80_to_sm89INS1_16FlashAttnFwdSm80INS1_25CollectiveMainloopFwdSm80ILi4ELi1ELb0EN4cute5tupleIJNS5_1CILi128EEENS7_ILi48EEES8_EEELi128ENS_6half_tEfNS_4arch4Sm80ELb0ELb1ELb1ELb1ELb1ELb0ELb1ELb0EEENS1_21CollectiveEpilogueFwdINS6_IJS8_S8_S9_EEENS6_IJNS7_ILi1EEESH_SH_EEESB_SD_Li128ELb1ELb1ELb0ELb0EEENS1_19SingleTileSchedulerILb1ELb0ELb1ELi128EEEEEEEEEvNT_6ParamsE --------------------------
	.section	.text._ZN7cutlass13device_kernelIN5flash19enable_sm80_to_sm89INS1_16FlashAttnFwdSm80INS1_25CollectiveMainloopFwdSm80ILi4ELi1ELb0EN4cute5tupleIJNS5_1CILi128EEENS7_ILi48EEES8_EEELi128ENS_6half_tEfNS_4arch4Sm80ELb0ELb1ELb1ELb1ELb1ELb0ELb1ELb0EEENS1_21CollectiveEpilogueFwdINS6_IJS8_S8_S9_EEENS6_IJNS7_ILi1EEESH_SH_EEESB_SD_Li128ELb1ELb1ELb0ELb0EEENS1_19SingleTileSchedulerILb1ELb0ELb1ELi128EEEEEEEEEvNT_6ParamsE,"ax",@progbits
	.align	128
.text._ZN7cutlass13device_kernelIN5flash19enable_sm80_to_sm89INS1_16FlashAttnFwdSm80INS1_25CollectiveMainloopFwdSm80ILi4ELi1ELb0EN4cute5tupleIJNS5_1CILi128EEENS7_ILi48EEES8_EEELi128ENS_6half_tEfNS_4arch4Sm80ELb0ELb1ELb1ELb1ELb1ELb0ELb1ELb0EEENS1_21CollectiveEpilogueFwdINS6_IJS8_S8_S9_EEENS6_IJNS7_ILi1EEESH_SH_EEESB_SD_Li128ELb1ELb1ELb0ELb0EEENS1_19SingleTileSchedulerILb1ELb0ELb1ELi128EEEEEEEEEvNT_6ParamsE:
        .type           _ZN7cutlass13device_kernelIN5flash19enable_sm80_to_sm89INS1_16FlashAttnFwdSm80INS1_25CollectiveMainloopFwdSm80ILi4ELi1ELb0EN4cute5tupleIJNS5_1CILi128EEENS7_ILi48EEES8_EEELi128ENS_6half_tEfNS_4arch4Sm80ELb0ELb1ELb1ELb1ELb1ELb0ELb1ELb0EEENS1_21CollectiveEpilogueFwdINS6_IJS8_S8_S9_EEENS6_IJNS7_ILi1EEESH_SH_EEESB_SD_Li128ELb1ELb1ELb0ELb0EEENS1_19SingleTileSchedulerILb1ELb0ELb1ELi128EEEEEEEEEvNT_6ParamsE,@function
        .size           _ZN7cutlass13device_kernelIN5flash19enable_sm80_to_sm89INS1_16FlashAttnFwdSm80INS1_25CollectiveMainloopFwdSm80ILi4ELi1ELb0EN4cute5tupleIJNS5_1CILi128EEENS7_ILi48EEES8_EEELi128ENS_6half_tEfNS_4arch4Sm80ELb0ELb1ELb1ELb1ELb1ELb0ELb1ELb0EEENS1_21CollectiveEpilogueFwdINS6_IJS8_S8_S9_EEENS6_IJNS7_ILi1EEESH_SH_EEESB_SD_Li128ELb1ELb1ELb0ELb0EEENS1_19SingleTileSchedulerILb1ELb0ELb1ELi128EEEEEEEEEvNT_6ParamsE,(.L_x_31 - _ZN7cutlass13device_kernelIN5flash19enable_sm80_to_sm89INS1_16FlashAttnFwdSm80INS1_25CollectiveMainloopFwdSm80ILi4ELi1ELb0EN4cute5tupleIJNS5_1CILi128EEENS7_ILi48EEES8_EEELi128ENS_6half_tEfNS_4arch4Sm80ELb0ELb1ELb1ELb1ELb1ELb0ELb1ELb0EEENS1_21CollectiveEpilogueFwdINS6_IJS8_S8_S9_EEENS6_IJNS7_ILi1EEESH_SH_EEESB_SD_Li128ELb1ELb1ELb0ELb0EEENS1_19SingleTileSchedulerILb1ELb0ELb1ELi128EEEEEEEEEvNT_6ParamsE)
        .other          _ZN7cutlass13device_kernelIN5flash19enable_sm80_to_sm89INS1_16FlashAttnFwdSm80INS1_25CollectiveMainloopFwdSm80ILi4ELi1ELb0EN4cute5tupleIJNS5_1CILi128EEENS7_ILi48EEES8_EEELi128ENS_6half_tEfNS_4arch4Sm80ELb0ELb1ELb1ELb1ELb1ELb0ELb1ELb0EEENS1_21CollectiveEpilogueFwdINS6_IJS8_S8_S9_EEENS6_IJNS7_ILi1EEESH_SH_EEESB_SD_Li128ELb1ELb1ELb0ELb0EEENS1_19SingleTileSchedulerILb1ELb0ELb1ELi128EEEEEEEEEvNT_6ParamsE,@"STO_CUDA_ENTRY STV_DEFAULT"
_ZN7cutlass13device_kernelIN5flash19enable_sm80_to_sm89INS1_16FlashAttnFwdSm80INS1_25CollectiveMainloopFwdSm80ILi4ELi1ELb0EN4cute5tupleIJNS5_1CILi128EEENS7_ILi48EEES8_EEELi128ENS_6half_tEfNS_4arch4Sm80ELb0ELb1ELb1ELb1ELb1ELb0ELb1ELb0EEENS1_21CollectiveEpilogueFwdINS6_IJS8_S8_S9_EEENS6_IJNS7_ILi1EEESH_SH_EEESB_SD_Li128ELb1ELb1ELb0ELb0EEENS1_19SingleTileSchedulerILb1ELb0ELb1ELi128EEEEEEEEEvNT_6ParamsE:
[----:B------:R-:W-:Y:S01]  /*0000*/  LDC R1, c[0x0][0x28] ;  /* 0x00000a00ff017b82 */ /* 0x000fe20000000800 */
[----:B------:R-:W-:Y:S05]  /*0010*/  EXIT ;  /* 0x000000000000794d */ /* 0x000fea0003800000 */
.L_x_13:
        /* <DEDUP_REMOVED lines=14> */
.L_x_31:


//--------------------- .text._ZN7cutlass13device_kernelIN5flash19enable_sm80_to_sm89INS1_16FlashAttnFwdSm80INS1_25CollectiveMainloopFwdSm80ILi4ELi1ELb0EN4cute5tupleIJNS5_1CILi128EEENS7_ILi48EEES8_EEELi128ENS_6half_tEfNS_4arch4Sm80ELb0ELb1ELb1ELb1ELb1ELb1ELb1ELb0EEENS1_21CollectiveEpilogueFwdINS6_IJS8_S8_S9_EEENS6_IJNS7_ILi1EEESH_SH_EEESB_SD_Li128ELb1ELb1ELb0ELb0EEENS1_19SingleTileSchedulerILb1ELb0ELb1ELi128EEEEEEEEEvNT_6ParamsE --------------------------
	.section	.text._ZN7cutlass13device_kernelIN5flash19enable_sm80_to_sm89INS1_16FlashAttnFwdSm80INS1_25CollectiveMainloopFwdSm80ILi4ELi1ELb0EN4cute5tupleIJNS5_1CILi128EEENS7_ILi48EEES8_EEELi128ENS_6half_tEfNS_4arch4Sm80ELb0ELb1ELb1ELb1ELb1ELb1ELb1ELb0EEENS1_21CollectiveEpilogueFwdINS6_IJS8_S8_S9_EEENS6_IJNS7_ILi1EEESH_SH_EEESB_SD_Li128ELb1ELb1ELb0ELb0EEENS1_19SingleTileSchedulerILb1ELb0ELb1ELi128EEEEEEEEEvNT_6ParamsE,"ax",@progbits
	.align	128
.text._ZN7cutlass13device_kernelIN5flash19enable_sm80_to_sm89INS1_16FlashAttnFwdSm80INS1_25CollectiveMainloopFwdSm80ILi4ELi1ELb0EN4cute5tupleIJNS5_1CILi128EEENS7_ILi48EEES8_EEELi128ENS_6half_tEfNS_4arch4Sm80ELb0ELb1ELb1ELb1ELb1ELb1ELb1ELb0EEENS1_21CollectiveEpilogueFwdINS6_IJS8_S8_S9_EEENS6_IJNS7_ILi1EEESH_SH_EEESB_SD_Li128ELb1ELb1ELb0ELb0EEENS1_19SingleTileSchedulerILb1ELb0ELb1ELi128EEEEEEEEEvNT_6ParamsE:
        .type           _ZN7cutlass13device_kernelIN5flash19enable_sm80_to_sm89INS1_16FlashAttnFwdSm80INS1_25CollectiveMainloopFwdSm80ILi4ELi1ELb0EN4cute5tupleIJNS5_1CILi128EEENS7_ILi48EEES8_EEELi128ENS_6half_tEfNS_4arch4Sm80ELb0ELb1ELb1ELb1ELb1ELb1ELb1ELb0EEENS1_21CollectiveEpilogueFwdINS6_IJS8_S8_S9_EEENS6_IJNS7_ILi1EEESH_SH_EEESB_SD_Li128ELb1ELb1ELb0ELb0EEENS1_19SingleTileSchedulerILb1ELb0ELb1ELi128EEEEEEEEEvNT_6ParamsE,@function
        .size           _ZN7cutlass13device_kernelIN5flash19enable_sm80_to_sm89INS1_16FlashAttnFwdSm80INS1_25CollectiveMainloopFwdSm80ILi4ELi1ELb0EN4cute5tupleIJNS5_1CILi128EEENS7_ILi48EEES8_EEELi128ENS_6half_tEfNS_4arch4Sm80ELb0ELb1ELb1ELb1ELb1ELb1ELb1ELb0EEENS1_21CollectiveEpilogueFwdINS6_IJS8_S8_S9_EEENS6_IJNS7_ILi1EEESH_SH_EEESB_SD_Li128ELb1ELb1ELb0ELb0EEENS1_19SingleTileSchedulerILb1ELb0ELb1ELi128EEEEEEEEEvNT_6ParamsE,(.L_x_32 - _ZN7cutlass13device_kernelIN5flash19enable_sm80_to_sm89INS1_16FlashAttnFwdSm80INS1_25CollectiveMainloopFwdSm80ILi4ELi1ELb0EN4cute5tupleIJNS5_1CILi128EEENS7_ILi48EEES8_EEELi128ENS_6half_tEfNS_4arch4Sm80ELb0ELb1ELb1ELb1ELb1ELb1ELb1ELb0EEENS1_21CollectiveEpilogueFwdINS6_IJS8_S8_S9_EEENS6_IJNS7_ILi1EEESH_SH_EEESB_SD_Li128ELb1ELb1ELb0ELb0EEENS1_19SingleTileSchedulerILb1ELb0ELb1ELi128EEEEEEEEEvNT_6ParamsE)
        .other          _ZN7cutlass13device_kernelIN5flash19enable_sm80_to_sm89INS1_16FlashAttnFwdSm80INS1_25CollectiveMainloopFwdSm80ILi4ELi1ELb0EN4cute5tupleIJNS5_1CILi128EEENS7_ILi48EEES8_EEELi128ENS_6half_tEfNS_4arch4Sm80ELb0ELb1ELb1ELb1ELb1ELb1ELb1ELb0EEENS1_21CollectiveEpilogueFwdINS6_IJS8_S8_S9_EEENS6_IJNS7_ILi1EEESH_SH_EEESB_SD_Li128ELb1ELb1ELb0ELb0EEENS1_19SingleTileSchedulerILb1ELb0ELb1ELi128EEEEEEEEEvNT_6ParamsE,@"STO_CUDA_ENTRY STV_DEFAULT"
_ZN7cutlass13device_kernelIN5flash19enable_sm80_to_sm89INS1_16FlashAttnFwdSm80INS1_25CollectiveMainloopFwdSm80ILi4ELi1ELb0EN4cute5tupleIJNS5_1CILi128EEENS7_ILi48EEES8_EEELi128ENS_6half_tEfNS_4arch4Sm80ELb0ELb1ELb1ELb1ELb1ELb1ELb1ELb0EEENS1_21CollectiveEpilogueFwdINS6_IJS8_S8_S9_EEENS6_IJNS7_ILi1EEESH_SH_EEESB_SD_Li128ELb1ELb1ELb0ELb0EEENS1_19SingleTileSchedulerILb1ELb0ELb1ELi128EEEEEEEEEvNT_6ParamsE:
[----:B------:R-:W-:Y:S01]  /*0000*/  LDC R1, c[0x0][0x28] ;  /* 0x00000a00ff017b82 */ /* 0x000fe20000000800 */
[----:B------:R-:W-:Y:S05]  /*0010*/  EXIT ;  /* 0x000000000000794d */ /* 0x000fea0003800000 */
.L_x_14:
        /* <DEDUP_REMOVED lines=14> */
.L_x_32:


//--------------------- .text._ZN7cutlass13device_kernelIN5flash19enable_sm80_to_sm89INS1_16FlashAttnFwdSm80INS1_25CollectiveMainloopFwdSm80ILi4ELi1ELb0EN4cute5tupleIJNS5_1CILi128EEENS7_ILi64EEES8_EEELi128ENS_6half_tEfNS_4arch4Sm80ELb1ELb0ELb1ELb0ELb1ELb0ELb1ELb0EEENS1_21CollectiveEpilogueFwdINS6_IJS8_S8_S9_EEENS6_IJNS7_ILi1EEESH_SH_EEESB_SD_Li128ELb0ELb1ELb0ELb0EEENS1_30DynamicPersistentTileSchedulerILi128ELi128ELb0ELb1ELb0EEEEEEEEEvNT_6ParamsE --------------------------
	.section	.text._ZN7cutlass13device_kernelIN5flash19enable_sm80_to_sm89INS1_16FlashAttnFwdSm80INS1_25CollectiveMainloopFwdSm80ILi4ELi1ELb0EN4cute5tupleIJNS5_1CILi128EEENS7_ILi64EEES8_EEELi128ENS_6half_tEfNS_4arch4Sm80ELb1ELb0ELb1ELb0ELb1ELb0ELb1ELb0EEENS1_21CollectiveEpilogueFwdINS6_IJS8_S8_S9_EEENS6_IJNS7_ILi1EEESH_SH_EEESB_SD_Li128ELb0ELb1ELb0ELb0EEENS1_30DynamicPersistentTileSchedulerILi128ELi128ELb0ELb1ELb0EEEEEEEEEvNT_6ParamsE,"ax",@progbits
	.align	128
.text._ZN7cutlass13device_kernelIN5flash19enable_sm80_to_sm89INS1_16FlashAttnFwdSm80INS1_25CollectiveMainloopFwdSm80ILi4ELi1ELb0EN4cute5tupleIJNS5_1CILi128EEENS7_ILi64EEES8_EEELi128ENS_6half_tEfNS_4arch4Sm80ELb1ELb0ELb1ELb0ELb1ELb0ELb1ELb0EEENS1_21CollectiveEpilogueFwdINS6_IJS8_S8_S9_EEENS6_IJNS7_ILi1EEESH_SH_EEESB_SD_Li128ELb0ELb1ELb0ELb0EEENS1_30DynamicPersistentTileSchedulerILi128ELi128ELb0ELb1ELb0EEEEEEEEEvNT_6ParamsE:
        .type           _ZN7cutlass13device_kernelIN5flash19enable_sm80_to_sm89INS1_16FlashAttnFwdSm80INS1_25CollectiveMainloopFwdSm80ILi4ELi1ELb0EN4cute5tupleIJNS5_1CILi128EEENS7_ILi64EEES8_EEELi128ENS_6half_tEfNS_4arch4Sm80ELb1ELb0ELb1ELb0ELb1ELb0ELb1ELb0EEENS1_21CollectiveEpilogueFwdINS6_IJS8_S8_S9_EEENS6_IJNS7_ILi1EEESH_SH_EEESB_SD_Li128ELb0ELb1ELb0ELb0EEENS1_30DynamicPersistentTileSchedulerILi128ELi128ELb0ELb1ELb0EEEEEEEEEvNT_6ParamsE,@function
        .size           _ZN7cutlass13device_kernelIN5flash19enable_sm80_to_sm89INS1_16FlashAttnFwdSm80INS1_25CollectiveMainloopFwdSm80ILi4ELi1ELb0EN4cute5tupleIJNS5_1CILi128EEENS7_ILi64EEES8_EEELi128ENS_6half_tEfNS_4arch4Sm80ELb1ELb0ELb1ELb0ELb1ELb0ELb1ELb0EEENS1_21CollectiveEpilogueFwdINS6_IJS8_S8_S9_EEENS6_IJNS7_ILi1EEESH_SH_EEESB_SD_Li128ELb0ELb1ELb0ELb0EEENS1_30DynamicPersistentTileSchedulerILi128ELi128ELb0ELb1ELb0EEEEEEEEEvNT_6ParamsE,(.L_x_33 - _ZN7cutlass13device_kernelIN5flash19enable_sm80_to_sm89INS1_16FlashAttnFwdSm80INS1_25CollectiveMainloopFwdSm80ILi4ELi1ELb0EN4cute5tupleIJNS5_1CILi128EEENS7_ILi64EEES8_EEELi128ENS_6half_tEfNS_4arch4Sm80ELb1ELb0ELb1ELb0ELb1ELb0ELb1ELb0EEENS1_21CollectiveEpilogueFwdINS6_IJS8_S8_S9_EEENS6_IJNS7_ILi1EEESH_SH_EEESB_SD_Li128ELb0ELb1ELb0ELb0EEENS1_30DynamicPersistentTileSchedulerILi128ELi128ELb0ELb1ELb0EEEEEEEEEvNT_6ParamsE)
        .other          _ZN7cutlass13device_kernelIN5flash19enable_sm80_to_sm89INS1_16FlashAttnFwdSm80INS1_25CollectiveMainloopFwdSm80ILi4ELi1ELb0EN4cute5tupleIJNS5_1CILi128EEENS7_ILi64EEES8_EEELi128ENS_6half_tEfNS_4arch4Sm80ELb1ELb0ELb1ELb0ELb1ELb0ELb1ELb0EEENS1_21CollectiveEpilogueFwdINS6_IJS8_S8_S9_EEENS6_IJNS7_ILi1EEESH_SH_EEESB_SD_Li128ELb0ELb1ELb0ELb0EEENS1_30DynamicPersistentTileSchedulerILi128ELi128ELb0ELb1ELb0EEEEEEEEEvNT_6ParamsE,@"STO_CUDA_ENTRY STV_DEFAULT"
_ZN7cutlass13device_kernelIN5flash19enable_sm80_to_sm89INS1_16FlashAttnFwdSm80INS1_25CollectiveMainloopFwdSm80ILi4ELi1ELb0EN4cute5tupleIJNS5_1CILi128EEENS7_ILi64EEES8_EEELi128ENS_6half_tEfNS_4arch4Sm80ELb1ELb0ELb1ELb0ELb1ELb0ELb1ELb0EEENS1_21CollectiveEpilogueFwdINS6_IJS8_S8_S9_EEENS6_IJNS7_ILi1EEESH_SH_EEESB_SD_Li128ELb0ELb1ELb0ELb0EEENS1_30DynamicPersistentTileSchedulerILi128ELi128ELb0ELb1ELb0EEEEEEEEEvNT_6ParamsE:
[----:B------:R-:W-:Y:S01]  /*0000*/  LDC R1, c[0x0][0x28] ;  /* 0x00000a00ff017b82 */ /* 0x000fe20000000800 */
[----:B------:R-:W-:Y:S05]  /*0010*/  EXIT ;  /* 0x000000000000794d */ /* 0x000fea0003800000 */
.L_x_15:
        /* <DEDUP_REMOVED lines=14> */
.L_x_33:


//--------------------- .text._ZN7cutlass13device_kernelIN5flash19enable_sm80_to_sm89INS1_16FlashAttnFwdSm80INS1_25CollectiveMainloopFwdSm80ILi4ELi1ELb0EN4cute5tupleIJNS5_1CILi128EEENS7_ILi64EEES8_EEELi128ENS_6half_tEfNS_4arch4Sm80ELb1ELb0ELb1ELb1ELb1ELb0ELb1ELb0EEENS1_21CollectiveEpilogueFwdINS6_IJS8_S8_S9_EEENS6_IJNS7_ILi1EEESH_SH_EEESB_SD_Li128ELb1ELb1ELb0ELb0EEENS1_19SingleTileSchedulerILb1ELb0ELb1ELi128EEEEEEEEEvNT_6ParamsE --------------------------
	.section	.text._ZN7cutlass13device_kernelIN5flash19enable_sm80_to_sm89INS1_16FlashAttnFwdSm80INS1_25CollectiveMainloopFwdSm80ILi4ELi1ELb0EN4cute5tupleIJNS5_1CILi128EEENS7_ILi64EEES8_EEELi128ENS_6half_tEfNS_4arch4Sm80ELb1ELb0ELb1ELb1ELb1ELb0ELb1ELb0EEENS1_21CollectiveEpilogueFwdINS6_IJS8_S8_S9_EEENS6_IJNS7_ILi1EEESH_SH_EEESB_SD_Li128ELb1ELb1ELb0ELb0EEENS1_19SingleTileSchedulerILb1ELb0ELb1ELi128EEEEEEEEEvNT_6ParamsE,"ax",@progbits
	.align	128
.text._ZN7cutlass13device_kernelIN5flash19enable_sm80_to_sm89INS1_16FlashAttnFwdSm80INS1_25CollectiveMainloopFwdSm80ILi4ELi1ELb0EN4cute5tupleIJNS5_1CILi128EEENS7_ILi64EEES8_EEELi128ENS_6half_tEfNS_4arch4Sm80ELb1ELb0ELb1ELb1ELb1ELb0ELb1ELb0EEENS1_21CollectiveEpilogueFwdINS6_IJS8_S8_S9_EEENS6_IJNS7_ILi1EEESH_SH_EEESB_SD_Li128ELb1ELb1ELb0ELb0EEENS1_19SingleTileSchedulerILb1ELb0ELb1ELi128EEEEEEEEEvNT_6ParamsE:
        .type           _ZN7cutlass13device_kernelIN5flash19enable_sm80_to_sm89INS1_16FlashAttnFwdSm80INS1_25CollectiveMainloopFwdSm80ILi4ELi1ELb0EN4cute5tupleIJNS5_1CILi128EEENS7_ILi64EEES8_EEELi128ENS_6half_tEfNS_4arch4Sm80ELb1ELb0ELb1ELb1ELb1ELb0ELb1ELb0EEENS1_21CollectiveEpilogueFwdINS6_IJS8_S8_S9_EEENS6_IJNS7_ILi1EEESH_SH_EEESB_SD_Li128ELb1ELb1ELb0ELb0EEENS1_19SingleTileSchedulerILb1ELb0ELb1ELi128EEEEEEEEEvNT_6ParamsE,@function
        .size           _ZN7cutlass13device_kernelIN5flash19enable_sm80_to_sm89INS1_16FlashAttnFwdSm80INS1_25CollectiveMainloopFwdSm80ILi4ELi1ELb0EN4cute5tupleIJNS5_1CILi128EEENS7_ILi64EEES8_EEELi128ENS_6half_tEfNS_4arch4Sm80ELb1ELb0ELb1ELb1ELb1ELb0ELb1ELb0EEENS1_21CollectiveEpilogueFwdINS6_IJS8_S8_S9_EEENS6_IJNS7_ILi1EEESH_SH_EEESB_SD_Li128ELb1ELb1ELb0ELb0EEENS1_19SingleTileSchedulerILb1ELb0ELb1ELi128EEEEEEEEEvNT_6ParamsE,(.L_x_34 - _ZN7cutlass13device_kernelIN5flash19enable_sm80_to_sm89INS1_16FlashAttnFwdSm80INS1_25CollectiveMainloopFwdSm80ILi4ELi1ELb0EN4cute5tupleIJNS5_1CILi128EEENS7_ILi64EEES8_EEELi128ENS_6half_tEfNS_4arch4Sm80ELb1ELb0ELb1ELb1ELb1ELb0ELb1ELb0EEENS1_21CollectiveEpilogueFwdINS6_IJS8_S8_S9_EEENS6_IJNS7_ILi1EEESH_SH_EEESB_SD_Li128ELb1ELb1ELb0ELb0EEENS1_19SingleTileSchedulerILb1ELb0ELb1ELi128EEEEEEEEEvNT_6ParamsE)
        .other          _ZN7cutlass13device_kernelIN5flash19enable_sm80_to_sm89INS1_16FlashAttnFwdSm80INS1_25CollectiveMainloopFwdSm80ILi4ELi1ELb0EN4cute5tupleIJNS5_1CILi128EEENS7_ILi64EEES8_EEELi128ENS_6half_tEfNS_4arch4Sm80ELb1ELb0ELb1ELb1ELb1ELb0ELb1ELb0EEENS1_21CollectiveEpilogueFwdINS6_IJS8_S8_S9_EEENS6_IJNS7_ILi1EEESH_SH_EEESB_SD_Li128ELb1ELb1ELb0ELb0EEENS1_19SingleTileSchedulerILb1ELb0ELb1ELi128EEEEEEEEEvNT_6ParamsE,@"STO_CUDA_ENTRY STV_DEFAULT"
_ZN7cutlass13device_kernelIN5flash19enable_sm80_to_sm89INS1_16FlashAttnFwdSm80INS1_25CollectiveMainloopFwdSm80ILi4ELi1ELb0EN4cute5tupleIJNS5_1CILi128EEENS7_ILi64EEES8_EEELi128ENS_6half_tEfNS_4arch4Sm80ELb1ELb0ELb1ELb1ELb1ELb0ELb1ELb0EEENS1_21CollectiveEpilogueFwdINS6_IJS8_S8_S9_EEENS6_IJNS7_ILi1EEESH_SH_EEESB_SD_Li128ELb1ELb1ELb0ELb0EEENS1_19SingleTileSchedulerILb1ELb0ELb1ELi128EEEEEEEEEvNT_6ParamsE:
[----:B------:R-:W-:Y:S01]  /*0000*/  LDC R1, c[0x0][0x28] ;  /* 0x00000a00ff017b82 */ /* 0x000fe20000000800 */
[----:B------:R-:W-:Y:S05]  /*0010*/  EXIT ;  /* 0x000000000000794d */ /* 0x000fea0003800000 */
.L_x_16:
        /* <DEDUP_REMOVED lines=14> */
.L_x_34:


//--------------------- .text._ZN7cutlass13device_kernelIN5flash19enable_sm80_to_sm89INS1_16FlashAttnFwdSm80INS1_25CollectiveMainloopFwdSm80ILi4ELi1ELb0EN4cute5tupleIJNS5_1CILi128EEENS7_ILi64EEES8_EEELi128ENS_6half_tEfNS_4arch4Sm80ELb1ELb0ELb1ELb1ELb1ELb1ELb1ELb0EEENS1_21CollectiveEpilogueFwdINS6_IJS8_S8_S9_EEENS6_IJNS7_ILi1EEESH_SH_EEESB_SD_Li128ELb1ELb1ELb0ELb0EEENS1_19SingleTileSchedulerILb1ELb0ELb1ELi128EEEEEEEEEvNT_6ParamsE --------------------------
	.section	.text._ZN7cutlass13device_kernelIN5flash19enable_sm80_to_sm89INS1_16FlashAttnFwdSm80INS1_25CollectiveMainloopFwdSm80ILi4ELi1ELb0EN4cute5tupleIJNS5_1CILi128EEENS7_ILi64EEES8_EEELi128ENS_6half_tEfNS_4arch4Sm80ELb1ELb0ELb1ELb1ELb1ELb1ELb1ELb0EEENS1_21CollectiveEpilogueFwdINS6_IJS8_S8_S9_EEENS6_IJNS7_ILi1EEESH_SH_EEESB_SD_Li128ELb1ELb1ELb0ELb0EEENS1_19SingleTileSchedulerILb1ELb0ELb1ELi128EEEEEEEEEvNT_6ParamsE,"ax",@progbits
	.align	128
.text._ZN7cutlass13device_kernelIN5flash19enable_sm80_to_sm89INS1_16FlashAttnFwdSm80INS1_25CollectiveMainloopFwdSm80ILi4ELi1ELb0EN4cute5tupleIJNS5_1CILi128EEENS7_ILi64EEES8_EEELi128ENS_6half_tEfNS_4arch4Sm80ELb1ELb0ELb1ELb1ELb1ELb1ELb1ELb0EEENS1_21CollectiveEpilogueFwdINS6_IJS8_S8_S9_EEENS6_IJNS7_ILi1EEESH_SH_EEESB_SD_Li128ELb1ELb1ELb0ELb0EEENS1_19SingleTileSchedulerILb1ELb0ELb1ELi128EEEEEEEEEvNT_6ParamsE:
        .type           _ZN7cutlass13device_kernelIN5flash19enable_sm80_to_sm89INS1_16FlashAttnFwdSm80INS1_25CollectiveMainloopFwdSm80ILi4ELi1ELb0EN4cute5tupleIJNS5_1CILi128EEENS7_ILi64EEES8_EEELi128ENS_6half_tEfNS_4arch4Sm80ELb1ELb0ELb1ELb1ELb1ELb1ELb1ELb0EEENS1_21CollectiveEpilogueFwdINS6_IJS8_S8_S9_EEENS6_IJNS7_ILi1EEESH_SH_EEESB_SD_Li128ELb1ELb1ELb0ELb0EEENS1_19SingleTileSchedulerILb1ELb0ELb1ELi128EEEEEEEEEvNT_6ParamsE,@function
        .size           _ZN7cutlass13device_kernelIN5flash19enable_sm80_to_sm89INS1_16FlashAttnFwdSm80INS1_25CollectiveMainloopFwdSm80ILi4ELi1ELb0EN4cute5tupleIJNS5_1CILi128EEENS7_ILi64EEES8_EEELi128ENS_6half_tEfNS_4arch4Sm80ELb1ELb0ELb1ELb1ELb1ELb1ELb1ELb0EEENS1_21CollectiveEpilogueFwdINS6_IJS8_S8_S9_EEENS6_IJNS7_ILi1EEESH_SH_EEESB_SD_Li128ELb1ELb1ELb0ELb0EEENS1_19SingleTileSchedulerILb1ELb0ELb1ELi128EEEEEEEEEvNT_6ParamsE,(.L_x_35 - _ZN7cutlass13device_kernelIN5flash19enable_sm80_to_sm89INS1_16FlashAttnFwdSm80INS1_25CollectiveMainloopFwdSm80ILi4ELi1ELb0EN4cute5tupleIJNS5_1CILi128EEENS7_ILi64EEES8_EEELi128ENS_6half_tEfNS_4arch4Sm80ELb1ELb0ELb1ELb1ELb1ELb1ELb1ELb0EEENS1_21CollectiveEpilogueFwdINS6_IJS8_S8_S9_EEENS6_IJNS7_ILi1EEESH_SH_EEESB_SD_Li128ELb1ELb1ELb0ELb0EEENS1_19SingleTileSchedulerILb1ELb0ELb1ELi128EEEEEEEEEvNT_6ParamsE)
        .other          _ZN7cutlass13device_kernelIN5flash19enable_sm80_to_sm89INS1_16FlashAttnFwdSm80INS1_25CollectiveMainloopFwdSm80ILi4ELi1ELb0EN4cute5tupleIJNS5_1CILi128EEENS7_ILi64EEES8_EEELi128ENS_6half_tEfNS_4arch4Sm80ELb1ELb0ELb1ELb1ELb1ELb1ELb1ELb0EEENS1_21CollectiveEpilogueFwdINS6_IJS8_S8_S9_EEENS6_IJNS7_ILi1EEESH_SH_EEESB_SD_Li128ELb1ELb1ELb0ELb0EEENS1_19SingleTileSchedulerILb1ELb0ELb1ELi128EEEEEEEEEvNT_6ParamsE,@"STO_CUDA_ENTRY STV_DEFAULT"
_ZN7cutlass13device_kernelIN5flash19enable_sm80_to_sm89INS1_16FlashAttnFwdSm80INS1_25CollectiveMainloopFwdSm80ILi4ELi1ELb0EN4cute5tupleIJNS5_1CILi128EEENS7_ILi64EEES8_EEELi128ENS_6half_tEfNS_4arch4Sm80ELb1ELb0ELb1ELb1ELb1ELb1ELb1ELb0EEENS1_21CollectiveEpilogueFwdINS6_IJS8_S8_S9_EEENS6_IJNS7_ILi1EEESH_SH_EEESB_SD_Li128ELb1ELb1ELb0ELb0EEENS1_19SingleTileSchedulerILb1ELb0ELb1ELi128EEEEEEEEEvNT_6ParamsE:
[----:B------:R-:W-:Y:S01]  /*0000*/  LDC R1, c[0x0][0x28] ;  /* 0x00000a00ff017b82 */ /* 0x000fe20000000800 */
[----:B------:R-:W-:Y:S05]  /*0010*/  EXIT ;  /* 0x000000000000794d */ /* 0x000fea0003800000 */
.L_x_17:
        /* <DEDUP_REMOVED lines=14> */
.L_x_35:


//--------------------- .nv.shared.reserved.0     --------------------------
	.section	.nv.shared.reserved.0,"aw",@nobits
	.weak		__nv_reservedSMEM_offset_0_alias
	.size		__nv_reservedSMEM_offset_0_alias, 0, 0
	.other		__nv_reservedSMEM_offset_0_alias,@"STO_CUDA_RESERVED_SHARED STV_DEFAULT"
__nv_reservedSMEM_offset_0_alias:
	.zero		0


//--------------------- .nv.global                --------------------------
	.section	.nv.global,"aw",@nobits
.nv.global:
	.type		_ZN80_INTERNAL_77ea243b_44_flash_fwd_hdim128_fp16_paged_softcap_sm80_cu_ceb34e2a_35154cute1_E,@object
	.size		_ZN80_INTERNAL_77ea243b_44_flash_fwd_hdim128_fp16_paged_softcap_sm80_cu_ceb34e2a_35154cute1_E,(_ZN80_INTERNAL_77ea243b_44_flash_fwd_hdim128_fp16_paged_softcap_sm80_cu_ceb34e2a_35154cuda3std3__45__cpo6cbeginE - _ZN80_INTERNAL_77ea243b_44_flash_fwd_hdim128_fp16_paged_softcap_sm80_cu_ceb34e2a_35154cute1_E)
_ZN80_INTERNAL_77ea243b_44_flash_fwd_hdim128_fp16_paged_softcap_sm80_cu_ceb34e2a_35154cute1_E:
	.zero		1
	.type		_ZN80_INTERNAL_77ea243b_44_flash_fwd_hdim128_fp16_paged_softcap_sm80_cu_ceb34e2a_35154cuda3std3__45__cpo6cbeginE,@object
	.size		_ZN80_INTERNAL_77ea243b_44_flash_fwd_hdim128_fp16_paged_softcap_sm80_cu_ceb34e2a_35154cuda3std3__45__cpo6cbeginE,(_ZN80_INTERNAL_77ea243b_44_flash_fwd_hdim128_fp16_paged_softcap_sm80_cu_ceb34e2a_35154cuda3std3__48in_placeE - _ZN80_INTERNAL_77ea243b_44_flash_fwd_hdim128_fp16_paged_softcap_sm80_cu_ceb34e2a_35154cuda3std3__45__cpo6cbeginE)
_ZN80_INTERNAL_77ea243b_44_flash_fwd_hdim128_fp16_paged_softcap_sm80_cu_ceb34e2a_35154cuda3std3__45__cpo6cbeginE:
	.zero		1
	.type		_ZN80_INTERNAL_77ea243b_44_flash_fwd_hdim128_fp16_paged_softcap_sm80_cu_ceb34e2a_35154cuda3std3__48in_placeE,@object
	.size		_ZN80_INTERNAL_77ea243b_44_flash_fwd_hdim128_fp16_paged_softcap_sm80_cu_ceb34e2a_35154cuda3std3__48in_placeE,(_ZN80_INTERNAL_77ea243b_44_flash_fwd_hdim128_fp16_paged_softcap_sm80_cu_ceb34e2a_35154cuda3std6ranges3__45__cpo9iter_moveE - _ZN80_INTERNAL_77ea243b_44_flash_fwd_hdim128_fp16_paged_softcap_sm80_cu_ceb34e2a_35154cuda3std3__48in_placeE)
_ZN80_INTERNAL_77ea243b_44_flash_fwd_hdim128_fp16_paged_softcap_sm80_cu_ceb34e2a_35154cuda3std3__48in_placeE:
	.zero		1
	.type		_ZN80_INTERNAL_77ea243b_44_flash_fwd_hdim128_fp16_paged_softcap_sm80_cu_ceb34e2a_35154cuda3std6ranges3__45__cpo9iter_moveE,@object
	.size		_ZN80_INTERNAL_77ea243b_44_flash_fwd_hdim128_fp16_paged_softcap_sm80_cu_ceb34e2a_35154cuda3std6ranges3__45__cpo9iter_moveE,(_ZN80_INTERNAL_77ea243b_44_flash_fwd_hdim128_fp16_paged_softcap_sm80_cu_ceb34e2a_35154cuda3std3__45__cpo5beginE - _ZN80_INTERNAL_77ea243b_44_flash_fwd_hdim128_fp16_paged_softcap_sm80_cu_ceb34e2a_35154cuda3std6ranges3__45__cpo9iter_moveE)
_ZN80_INTERNAL_77ea243b_44_flash_fwd_hdim128_fp16_paged_softcap_sm80_cu_ceb34e2a_35154cuda3std6ranges3__45__cpo9iter_moveE:
	.zero		1
	.type		_ZN80_INTERNAL_77ea243b_44_flash_fwd_hdim128_fp16_paged_softcap_sm80_cu_ceb34e2a_35154cuda3std3__45__cpo5beginE,@object
	.size		_ZN80_INTERNAL_77ea243b_44_flash_fwd_hdim128_fp16_paged_softcap_sm80_cu_ceb34e2a_35154cuda3std3__45__cpo5beginE,(_ZN80_INTERNAL_77ea243b_44_flash_fwd_hdim128_fp16_paged_softcap_sm80_cu_ceb34e2a_35154cuda3std3__482_GLOBAL__N__77ea243b_44_flash_fwd_hdim128_fp16_paged_softcap_sm80_cu_ceb34e2a_35156ignoreE - _ZN80_INTERNAL_77ea243b_44_flash_fwd_hdim128_fp16_paged_softcap_sm80_cu_ceb34e2a_35154cuda3std3__45__cpo5beginE)
_ZN80_INTERNAL_77ea243b_44_flash_fwd_hdim128_fp16_paged_softcap_sm80_cu_ceb34e2a_35154cuda3std3__45__cpo5beginE:
	.zero		1
	.type		_ZN80_INTERNAL_77ea243b_44_flash_fwd_hdim128_fp16_paged_softcap_sm80_cu_ceb34e2a_35154cuda3std3__482_GLOBAL__N__77ea243b_44_flash_fwd_hdim128_fp16_paged_softcap_sm80_cu_ceb34e2a_35156ignoreE,@object
	.size		_ZN80_INTERNAL_77ea243b_44_flash_fwd_hdim128_fp16_paged_softcap_sm80_cu_ceb34e2a_35154cuda3std3__482_GLOBAL__N__77ea243b_44_flash_fwd_hdim128_fp16_paged_softcap_sm80_cu_ceb34e2a_35156ignoreE,(_ZN80_INTERNAL_77ea243b_44_flash_fwd_hdim128_fp16_paged_softcap_sm80_cu_ceb34e2a_35154cute7productE - _ZN80_INTERNAL_77ea243b_44_flash_fwd_hdim128_fp16_paged_softcap_sm80_cu_ceb34e2a_35154cuda3std3__482_GLOBAL__N__77ea243b_44_flash_fwd_hdim128_fp16_paged_softcap_sm80_cu_ceb34e2a_35156ignoreE)
_ZN80_INTERNAL_77ea243b_44_flash_fwd_hdim128_fp16_paged_softcap_sm80_cu_ceb34e2a_35154cuda3std3__482_GLOBAL__N__77ea243b_44_flash_fwd_hdim128_fp16_paged_softcap_sm80_cu_ceb34e2a_35156ignoreE:
	.zero		1
	.type		_ZN80_INTERNAL_77ea243b_44_flash_fwd_hdim128_fp16_paged_softcap_sm80_cu_ceb34e2a_35154cute7productE,@object
	.size		_ZN80_INTERNAL_77ea243b_44_flash_fwd_hdim128_fp16_paged_softcap_sm80_cu_ceb34e2a_35154cute7productE,(_ZN80_INTERNAL_77ea243b_44_flash_fwd_hdim128_fp16_paged_softcap_sm80_cu_ceb34e2a_35154cuda3std3__45__cpo3endE - _ZN80_INTERNAL_77ea243b_44_flash_fwd_hdim128_fp16_paged_softcap_sm80_cu_ceb34e2a_35154cute7productE)
_ZN80_INTERNAL_77ea243b_44_flash_fwd_hdim128_fp16_paged_softcap_sm80_cu_ceb34e2a_35154cute7productE:
	.zero		1
	.type		_ZN80_INTERNAL_77ea243b_44_flash_fwd_hdim128_fp16_paged_softcap_sm80_cu_ceb34e2a_35154cuda3std3__45__cpo3endE,@object
	.size		_ZN80_INTERNAL_77ea243b_44_flash_fwd_hdim128_fp16_paged_softcap_sm80_cu_ceb34e2a_35154cuda3std3__45__cpo3endE,(_ZN80_INTERNAL_77ea243b_44_flash_fwd_hdim128_fp16_paged_softcap_sm80_cu_ceb34e2a_35154cuda3std3__419piecewise_constructE - _ZN80_INTERNAL_77ea243b_44_flash_fwd_hdim128_fp16_paged_softcap_sm80_cu_ceb34e2a_35154cuda3std3__45__cpo3endE)
_ZN80_INTERNAL_77ea243b_44_flash_fwd_hdim128_fp16_paged_softcap_sm80_cu_ceb34e2a_35154cuda3std3__45__cpo3endE:
	.zero		1
	.type		_ZN80_INTERNAL_77ea243b_44_flash_fwd_hdim128_fp16_paged_softcap_sm80_cu_ceb34e2a_35154cuda3std3__419piecewise_constructE,@object
	.size		_ZN80_INTERNAL_77ea243b_44_flash_fwd_hdim128_fp16_paged_softcap_sm80_cu_ceb34e2a_35154cuda3std3__419piecewise_constructE,(_ZN80_INTERNAL_77ea243b_44_flash_fwd_hdim128_fp16_paged_softcap_sm80_cu_ceb34e2a_35154cuda3std3__45__cpo4cendE - _ZN80_INTERNAL_77ea243b_44_flash_fwd_hdim128_fp16_paged_softcap_sm80_cu_ceb34e2a_35154cuda3std3__419piecewise_constructE)
_ZN80_INTERNAL_77ea243b_44_flash_fwd_hdim128_fp16_paged_softcap_sm80_cu_ceb34e2a_35154cuda3std3__419piecewise_constructE:
	.zero		1
	.type		_ZN80_INTERNAL_77ea243b_44_flash_fwd_hdim128_fp16_paged_softcap_sm80_cu_ceb34e2a_35154cuda3std3__45__cpo4cendE,@object
	.size		_ZN80_INTERNAL_77ea243b_44_flash_fwd_hdim128_fp16_paged_softcap_sm80_cu_ceb34e2a_35154cuda3std3__45__cpo4cendE,(_ZN80_INTERNAL_77ea243b_44_flash_fwd_hdim128_fp16_paged_softcap_sm80_cu_ceb34e2a_35154cuda3std6ranges3__45__cpo4swapE - _ZN80_INTERNAL_77ea243b_44_flash_fwd_hdim128_fp16_paged_softcap_sm80_cu_ceb34e2a_35154cuda3std3__45__cpo4cendE)
_ZN80_INTERNAL_77ea243b_44_flash_fwd_hdim128_fp16_paged_softcap_sm80_cu_ceb34e2a_35154cuda3std3__45__cpo4cendE:
	.zero		1
	.type		_ZN80_INTERNAL_77ea243b_44_flash_fwd_hdim128_fp16_paged_softcap_sm80_cu_ceb34e2a_35154cuda3std6ranges3__45__cpo4swapE,@object
	.size		_ZN80_INTERNAL_77ea243b_44_flash_fwd_hdim128_fp16_paged_softcap_sm80_cu_ceb34e2a_35154cuda3std6ranges3__45__cpo4swapE,(.L_7 - _ZN80_INTERNAL_77ea243b_44_flash_fwd_hdim128_fp16_paged_softcap_sm80_cu_ceb34e2a_35154cuda3std6ranges3__45__cpo4swapE)
_ZN80_INTERNAL_77ea243b_44_flash_fwd_hdim128_fp16_paged_softcap_sm80_cu_ceb34e2a_35154cuda3std6ranges3__45__cpo4swapE:
	.zero		1
.L_7:


//--------------------- .nv.constant0._ZN7cutlass13device_kernelIN5flash19enable_sm80_to_sm89INS1_16FlashAttnFwdSm80INS1_25CollectiveMainloopFwdSm80ILi8ELi1ELb1EN4cute5tupleIJNS5_1CILi128EEES8_S8_EEELi128ENS_6half_tEfNS_4arch4Sm80ELb0ELb0ELb1ELb0ELb1ELb0ELb1ELb0EEENS1_21CollectiveEpilogueFwdIS9_NS6_IJNS7_ILi1EEESF_SF_EEESA_SC_Li256ELb0ELb1ELb0ELb0EEENS1_19SingleTileSchedulerILb0ELb0ELb1ELi128EEEEEEEEEvNT_6ParamsE --------------------------
	.section	.nv.constant0._ZN7cutlass13device_kernelIN5flash19enable_sm80_to_sm89INS1_16FlashAttnFwdSm80INS1_25CollectiveMainloopFwdSm80ILi8ELi1ELb1EN4cute5tupleIJNS5_1CILi128EEES8_S8_EEELi128ENS_6half_tEfNS_4arch4Sm80ELb0ELb0ELb1ELb0ELb1ELb0ELb1ELb0EEENS1_21CollectiveEpilogueFwdIS9_NS6_IJNS7_ILi1EEESF_SF_EEESA_SC_Li256ELb0ELb1ELb0ELb0EEENS1_19SingleTileSchedulerILb0ELb0ELb1ELi128EEEEEEEEEvNT_6ParamsE,"a",@progbits
	.sectionflags	@""
	.align	4
.nv.constant0._ZN7cutlass13device_kernelIN5flash19enable_sm80_to_sm89INS1_16FlashAttnFwdSm80INS1_25CollectiveMainloopFwdSm80ILi8ELi1ELb1EN4cute5tupleIJNS5_1CILi128EEES8_S8_EEELi128ENS_6half_tEfNS_4arch4Sm80ELb0ELb0ELb1ELb0ELb1ELb0ELb1ELb0EEENS1_21CollectiveEpilogueFwdIS9_NS6_IJNS7_ILi1EEESF_SF_EEESA_SC_Li256ELb0ELb1ELb0ELb0EEENS1_19SingleTileSchedulerILb0ELb0ELb1ELi128EEEEEEEEEvNT_6ParamsE:
	.zero		1576


//--------------------- .nv.constant0._ZN7cutlass13device_kernelIN5flash19enable_sm80_to_sm89INS1_16FlashAttnFwdSm80INS1_25CollectiveMainloopFwdSm80ILi8ELi1ELb1EN4cute5tupleIJNS5_1CILi128EEES8_S8_EEELi128ENS_6half_tEfNS_4arch4Sm80ELb0ELb0ELb1ELb1ELb1ELb0ELb1ELb0EEENS1_21CollectiveEpilogueFwdIS9_NS6_IJNS7_ILi1EEESF_SF_EEESA_SC_Li256ELb1ELb1ELb0ELb0EEENS1_19SingleTileSchedulerILb1ELb0ELb1ELi128EEEEEEEEEvNT_6ParamsE --------------------------
	.section	.nv.constant0._ZN7cutlass13device_kernelIN5flash19enable_sm80_to_sm89INS1_16FlashAttnFwdSm80INS1_25CollectiveMainloopFwdSm80ILi8ELi1ELb1EN4cute5tupleIJNS5_1CILi128EEES8_S8_EEELi128ENS_6half_tEfNS_4arch4Sm80ELb0ELb0ELb1ELb1ELb1ELb0ELb1ELb0EEENS1_21CollectiveEpilogueFwdIS9_NS6_IJNS7_ILi1EEESF_SF_EEESA_SC_Li256ELb1ELb1ELb0ELb0EEENS1_19SingleTileSchedulerILb1ELb0ELb1ELi128EEEEEEEEEvNT_6ParamsE,"a",@progbits
	.sectionflags	@""
	.align	4
.nv.constant0._ZN7cutlass13device_kernelIN5flash19enable_sm80_to_sm89INS1_16FlashAttnFwdSm80INS1_25CollectiveMainloopFwdSm80ILi8ELi1ELb1EN4cute5tupleIJNS5_1CILi128EEES8_S8_EEELi128ENS_6half_tEfNS_4arch4Sm80ELb0ELb0ELb1ELb1ELb1ELb0ELb1ELb0EEENS1_21CollectiveEpilogueFwdIS9_NS6_IJNS7_ILi1EEESF_SF_EEESA_SC_Li256ELb1ELb1ELb0ELb0EEENS1_19SingleTileSchedulerILb1ELb0ELb1ELi128EEEEEEEEEvNT_6ParamsE:
	.zero		1576


//--------------------- .nv.constant0._ZN7cutlass13device_kernelIN5flash19enable_sm80_to_sm89INS1_16FlashAttnFwdSm80INS1_25CollectiveMainloopFwdSm80ILi8ELi1ELb1EN4cute5tupleIJNS5_1CILi128EEES8_S8_EEELi128ENS_6half_tEfNS_4arch4Sm80ELb0ELb0ELb1ELb1ELb1ELb1ELb1ELb0EEENS1_21CollectiveEpilogueFwdIS9_NS6_IJNS7_ILi1EEESF_SF_EEESA_SC_Li256ELb1ELb1ELb0ELb0EEENS1_19SingleTileSchedulerILb1ELb0ELb1ELi128EEEEEEEEEvNT_6ParamsE --------------------------
	.section	.nv.constant0._ZN7cutlass13device_kernelIN5flash19enable_sm80_to_sm89INS1_16FlashAttnFwdSm80INS1_25CollectiveMainloopFwdSm80ILi8ELi1ELb1EN4cute5tupleIJNS5_1CILi128EEES8_S8_EEELi128ENS_6half_tEfNS_4arch4Sm80ELb0ELb0ELb1ELb1ELb1ELb1ELb1ELb0EEENS1_21CollectiveEpilogueFwdIS9_NS6_IJNS7_ILi1EEESF_SF_EEESA_SC_Li256ELb1ELb1ELb0ELb0EEENS1_19SingleTileSchedulerILb1ELb0ELb1ELi128EEEEEEEEEvNT_6ParamsE,"a",@progbits
	.sectionflags	@""
	.align	4
.nv.constant0._ZN7cutlass13device_kernelIN5flash19enable_sm80_to_sm89INS1_16FlashAttnFwdSm80INS1_25CollectiveMainloopFwdSm80ILi8ELi1ELb1EN4cute5tupleIJNS5_1CILi128EEES8_S8_EEELi128ENS_6half_tEfNS_4arch4Sm80ELb0ELb0ELb1ELb1ELb1ELb1ELb1ELb0EEENS1_21CollectiveEpilogueFwdIS9_NS6_IJNS7_ILi1EEESF_SF_EEESA_SC_Li256ELb1ELb1ELb0ELb0EEENS1_19SingleTileSchedulerILb1ELb0ELb1ELi128EEEEEEEEEvNT_6ParamsE:
	.zero		1576


//--------------------- .nv.constant0._ZN7cutlass13device_kernelIN5flash19enable_sm80_to_sm89INS1_16FlashAttnFwdSm80INS1_25CollectiveMainloopFwdSm80ILi8ELi1ELb1EN4cute5tupleIJNS5_1CILi128EEENS7_ILi96EEES8_EEELi128ENS_6half_tEfNS_4arch4Sm80ELb0ELb1ELb1ELb0ELb1ELb0ELb1ELb0EEENS1_21CollectiveEpilogueFwdINS6_IJS8_S8_S9_EEENS6_IJNS7_ILi1EEESH_SH_EEESB_SD_Li256ELb0ELb1ELb0ELb0EEENS1_19SingleTileSchedulerILb0ELb0ELb1ELi128EEEEEEEEEvNT_6ParamsE --------------------------
	.section	.nv.constant0._ZN7cutlass13device_kernelIN5flash19enable_sm80_to_sm89INS1_16FlashAttnFwdSm80INS1_25CollectiveMainloopFwdSm80ILi8ELi1ELb1EN4cute5tupleIJNS5_1CILi128EEENS7_ILi96EEES8_EEELi128ENS_6half_tEfNS_4arch4Sm80ELb0ELb1ELb1ELb0ELb1ELb0ELb1ELb0EEENS1_21CollectiveEpilogueFwdINS6_IJS8_S8_S9_EEENS6_IJNS7_ILi1EEESH_SH_EEESB_SD_Li256ELb0ELb1ELb0ELb0EEENS1_19SingleTileSchedulerILb0ELb0ELb1ELi128EEEEEEEEEvNT_6ParamsE,"a",@progbits
	.sectionflags	@""
	.align	4
.nv.constant0._ZN7cutlass13device_kernelIN5flash19enable_sm80_to_sm89INS1_16FlashAttnFwdSm80INS1_25CollectiveMainloopFwdSm80ILi8ELi1ELb1EN4cute5tupleIJNS5_1CILi128EEENS7_ILi96EEES8_EEELi128ENS_6half_tEfNS_4arch4Sm80ELb0ELb1ELb1ELb0ELb1ELb0ELb1ELb0EEENS1_21CollectiveEpilogueFwdINS6_IJS8_S8_S9_EEENS6_IJNS7_ILi1EEESH_SH_EEESB_SD_Li256ELb0ELb1ELb0ELb0EEENS1_19SingleTileSchedulerILb0ELb0ELb1ELi128EEEEEEEEEvNT_6ParamsE:
	.zero		1576


//--------------------- .nv.constant0._ZN7cutlass13device_kernelIN5flash19enable_sm80_to_sm89INS1_16FlashAttnFwdSm80INS1_25CollectiveMainloopFwdSm80ILi8ELi1ELb1EN4cute5tupleIJNS5_1CILi128EEENS7_ILi96EEES8_EEELi128ENS_6half_tEfNS_4arch4Sm80ELb0ELb1ELb1ELb1ELb1ELb0ELb1ELb0EEENS1_21CollectiveEpilogueFwdINS6_IJS8_S8_S9_EEENS6_IJNS7_ILi1EEESH_SH_EEESB_SD_Li256ELb1ELb1ELb0ELb0EEENS1_19SingleTileSchedulerILb1ELb0ELb1ELi128EEEEEEEEEvNT_6ParamsE --------------------------
	.section	.nv.constant0._ZN7cutlass13device_kernelIN5flash19enable_sm80_to_sm89INS1_16FlashAttnFwdSm80INS1_25CollectiveMainloopFwdSm80ILi8ELi1ELb1EN4cute5tupleIJNS5_1CILi128EEENS7_ILi96EEES8_EEELi128ENS_6half_tEfNS_4arch4Sm80ELb0ELb1ELb1ELb1ELb1ELb0ELb1ELb0EEENS1_21CollectiveEpilogueFwdINS6_IJS8_S8_S9_EEENS6_IJNS7_ILi1EEESH_SH_EEESB_SD_Li256ELb1ELb1ELb0ELb0EEENS1_19SingleTileSchedulerILb1ELb0ELb1ELi128EEEEEEEEEvNT_6ParamsE,"a",@progbits
	.sectionflags	@""
	.align	4
.nv.constant0._ZN7cutlass13device_kernelIN5flash19enable_sm80_to_sm89INS1_16FlashAttnFwdSm80INS1_25CollectiveMainloopFwdSm80ILi8ELi1ELb1EN4cute5tupleIJNS5_1CILi128EEENS7_ILi96EEES8_EEELi128ENS_6half_tEfNS_4arch4Sm80ELb0ELb1ELb1ELb1ELb1ELb0ELb1ELb0EEENS1_21CollectiveEpilogueFwdINS6_IJS8_S8_S9_EEENS6_IJNS7_ILi1EEESH_SH_EEESB_SD_Li256ELb1ELb1ELb0ELb0EEENS1_19SingleTileSchedulerILb1ELb0ELb1ELi128EEEEEEEEEvNT_6ParamsE:
	.zero		1576


//--------------------- .nv.constant0._ZN7cutlass13device_kernelIN5flash19enable_sm80_to_sm89INS1_16FlashAttnFwdSm80INS1_25CollectiveMainloopFwdSm80ILi8ELi1ELb1EN4cute5tupleIJNS5_1CILi128EEENS7_ILi96EEES8_EEELi128ENS_6half_tEfNS_4arch4Sm80ELb0ELb1ELb1ELb1ELb1ELb1ELb1ELb0EEENS1_21CollectiveEpilogueFwdINS6_IJS8_S8_S9_EEENS6_IJNS7_ILi1EEESH_SH_EEESB_SD_Li256ELb1ELb1ELb0ELb0EEENS1_19SingleTileSchedulerILb1ELb0ELb1ELi128EEEEEEEEEvNT_6ParamsE --------------------------
	.section	.nv.constant0._ZN7cutlass13device_kernelIN5flash19enable_sm80_to_sm89INS1_16FlashAttnFwdSm80INS1_25CollectiveMainloopFwdSm80ILi8ELi1ELb1EN4cute5tupleIJNS5_1CILi128EEENS7_ILi96EEES8_EEELi128ENS_6half_tEfNS_4arch4Sm80ELb0ELb1ELb1ELb1ELb1ELb1ELb1ELb0EEENS1_21CollectiveEpilogueFwdINS6_IJS8_S8_S9_EEENS6_IJNS7_ILi1EEESH_SH_EEESB_SD_Li256ELb1ELb1ELb0ELb0EEENS1_19SingleTileSchedulerILb1ELb0ELb1ELi128EEEEEEEEEvNT_6ParamsE,"a",@progbits
	.sectionflags	@""
	.align	4
.nv.constant0._ZN7cutlass13device_kernelIN5flash19enable_sm80_to_sm89INS1_16FlashAttnFwdSm80INS1_25CollectiveMainloopFwdSm80ILi8ELi1ELb1EN4cute5tupleIJNS5_1CILi128EEENS7_ILi96EEES8_EEELi128ENS_6half_tEfNS_4arch4Sm80ELb0ELb1ELb1ELb1ELb1ELb1ELb1ELb0EEENS1_21CollectiveEpilogueFwdINS6_IJS8_S8_S9_EEENS6_IJNS7_ILi1EEESH_SH_EEESB_SD_Li256ELb1ELb1ELb0ELb0EEENS1_19SingleTileSchedulerILb1ELb0ELb1ELi128EEEEEEEEEvNT_6ParamsE:
	.zero		1576


//--------------------- .nv.constant0._ZN7cutlass13device_kernelIN5flash19enable_sm80_to_sm89INS1_16FlashAttnFwdSm80INS1_25CollectiveMainloopFwdSm80ILi8ELi1ELb1EN4cute5tupleIJNS5_1CILi128EEES8_S8_EEELi128ENS_6half_tEfNS_4arch4Sm80ELb1ELb0ELb1ELb0ELb1ELb0ELb1ELb0EEENS1_21CollectiveEpilogueFwdIS9_NS6_IJNS7_ILi1EEESF_SF_EEESA_SC_Li256ELb0ELb1ELb0ELb0EEENS1_30DynamicPersistentTileSchedulerILi256ELi256ELb0ELb1ELb0EEEEEEEEEvNT_6ParamsE --------------------------
	.section	.nv.constant0._ZN7cutlass13device_kernelIN5flash19enable_sm80_to_sm89INS1_16FlashAttnFwdSm80INS1_25CollectiveMainloopFwdSm80ILi8ELi1ELb1EN4cute5tupleIJNS5_1CILi128EEES8_S8_EEELi128ENS_6half_tEfNS_4arch4Sm80ELb1ELb0ELb1ELb0ELb1ELb0ELb1ELb0EEENS1_21CollectiveEpilogueFwdIS9_NS6_IJNS7_ILi1EEESF_SF_EEESA_SC_Li256ELb0ELb1ELb0ELb0EEENS1_30DynamicPersistentTileSchedulerILi256ELi256ELb0ELb1ELb0EEEEEEEEEvNT_6ParamsE,"a",@progbits
	.sectionflags	@""
	.align	4
.nv.constant0._ZN7cutlass13device_kernelIN5flash19enable_sm80_to_sm89INS1_16FlashAttnFwdSm80INS1_25CollectiveMainloopFwdSm80ILi8ELi1ELb1EN4cute5tupleIJNS5_1CILi128EEES8_S8_EEELi128ENS_6half_tEfNS_4arch4Sm80ELb1ELb0ELb1ELb0ELb1ELb0ELb1ELb0EEENS1_21CollectiveEpilogueFwdIS9_NS6_IJNS7_ILi1EEESF_SF_EEESA_SC_Li256ELb0ELb1ELb0ELb0EEENS1_30DynamicPersistentTileSchedulerILi256ELi256ELb0ELb1ELb0EEEEEEEEEvNT_6ParamsE:
	.zero		1592


//--------------------- .nv.constant0._ZN7cutlass13device_kernelIN5flash19enable_sm80_to_sm89INS1_16FlashAttnFwdSm80INS1_25CollectiveMainloopFwdSm80ILi8ELi1ELb1EN4cute5tupleIJNS5_1CILi128EEES8_S8_EEELi128ENS_6half_tEfNS_4arch4Sm80ELb1ELb0ELb1ELb1ELb1ELb0ELb1ELb0EEENS1_21CollectiveEpilogueFwdIS9_NS6_IJNS7_ILi1EEESF_SF_EEESA_SC_Li256ELb1ELb1ELb0ELb0EEENS1_19SingleTileSchedulerILb1ELb0ELb1ELi128EEEEEEEEEvNT_6ParamsE --------------------------
	.section	.nv.constant0._ZN7cutlass13device_kernelIN5flash19enable_sm80_to_sm89INS1_16FlashAttnFwdSm80INS1_25CollectiveMainloopFwdSm80ILi8ELi1ELb1EN4cute5tupleIJNS5_1CILi128EEES8_S8_EEELi128ENS_6half_tEfNS_4arch4Sm80ELb1ELb0ELb1ELb1ELb1ELb0ELb1ELb0EEENS1_21CollectiveEpilogueFwdIS9_NS6_IJNS7_ILi1EEESF_SF_EEESA_SC_Li256ELb1ELb1ELb0ELb0EEENS1_19SingleTileSchedulerILb1ELb0ELb1ELi128EEEEEEEEEvNT_6ParamsE,"a",@progbits
	.sectionflags	@""
	.align	4
.nv.constant0._ZN7cutlass13device_kernelIN5flash19enable_sm80_to_sm89INS1_16FlashAttnFwdSm80INS1_25CollectiveMainloopFwdSm80ILi8ELi1ELb1EN4cute5tupleIJNS5_1CILi128EEES8_S8_EEELi128ENS_6half_tEfNS_4arch4Sm80ELb1ELb0ELb1ELb1ELb1ELb0ELb1ELb0EEENS1_21CollectiveEpilogueFwdIS9_NS6_IJNS7_ILi1EEESF_SF_EEESA_SC_Li256ELb1ELb1ELb0ELb0EEENS1_19SingleTileSchedulerILb1ELb0ELb1ELi128EEEEEEEEEvNT_6ParamsE:
	.zero		1576


//--------------------- .nv.constant0._ZN7cutlass13device_kernelIN5flash19enable_sm80_to_sm89INS1_16FlashAttnFwdSm80INS1_25CollectiveMainloopFwdSm80ILi8ELi1ELb1EN4cute5tupleIJNS5_1CILi128EEES8_S8_EEELi128ENS_6half_tEfNS_4arch4Sm80ELb1ELb0ELb1ELb1ELb1ELb1ELb1ELb0EEENS1_21CollectiveEpilogueFwdIS9_NS6_IJNS7_ILi1EEESF_SF_EEESA_SC_Li256ELb1ELb1ELb0ELb0EEENS1_19SingleTileSchedulerILb1ELb0ELb1ELi128EEEEEEEEEvNT_6ParamsE --------------------------
	.section	.nv.constant0._ZN7cutlass13device_kernelIN5flash19enable_sm80_to_sm89INS1_16FlashAttnFwdSm80INS1_25CollectiveMainloopFwdSm80ILi8ELi1ELb1EN4cute5tupleIJNS5_1CILi128EEES8_S8_EEELi128ENS_6half_tEfNS_4arch4Sm80ELb1ELb0ELb1ELb1ELb1ELb1ELb1ELb0EEENS1_21CollectiveEpilogueFwdIS9_NS6_IJNS7_ILi1EEESF_SF_EEESA_SC_Li256ELb1ELb1ELb0ELb0EEENS1_19SingleTileSchedulerILb1ELb0ELb1ELi128EEEEEEEEEvNT_6ParamsE,"a",@progbits
	.sectionflags	@""
	.align	4
.nv.constant0._ZN7cutlass13device_kernelIN5flash19enable_sm80_to_sm89INS1_16FlashAttnFwdSm80INS1_25CollectiveMainloopFwdSm80ILi8ELi1ELb1EN4cute5tupleIJNS5_1CILi128EEES8_S8_EEELi128ENS_6half_tEfNS_4arch4Sm80ELb1ELb0ELb1ELb1ELb1ELb1ELb1ELb0EEENS1_21CollectiveEpilogueFwdIS9_NS6_IJNS7_ILi1EEESF_SF_EEESA_SC_Li256ELb1ELb1ELb0ELb0EEENS1_19SingleTileSchedulerILb1ELb0ELb1ELi128EEEEEEEEEvNT_6ParamsE:
	.zero		1576


//--------------------- .nv.constant0._ZN7cutlass13device_kernelIN5flash19enable_sm80_to_sm89INS1_16FlashAttnFwdSm80INS1_25CollectiveMainloopFwdSm80ILi4ELi1ELb0EN4cute5tupleIJNS5_1CILi128EEENS7_ILi64EEES8_EEELi128ENS_6half_tEfNS_4arch4Sm80ELb0ELb0ELb1ELb0ELb1ELb0ELb1ELb0EEENS1_21CollectiveEpilogueFwdINS6_IJS8_S8_S9_EEENS6_IJNS7_ILi1EEESH_SH_EEESB_SD_Li128ELb0ELb1ELb0ELb0EEENS1_19SingleTileSchedulerILb0ELb0ELb1ELi128EEEEEEEEEvNT_6ParamsE --------------------------
	.section	.nv.constant0._ZN7cutlass13device_kernelIN5flash19enable_sm80_to_sm89INS1_16FlashAttnFwdSm80INS1_25CollectiveMainloopFwdSm80ILi4ELi1ELb0EN4cute5tupleIJNS5_1CILi128EEENS7_ILi64EEES8_EEELi128ENS_6half_tEfNS_4arch4Sm80ELb0ELb0ELb1ELb0ELb1ELb0ELb1ELb0EEENS1_21CollectiveEpilogueFwdINS6_IJS8_S8_S9_EEENS6_IJNS7_ILi1EEESH_SH_EEESB_SD_Li128ELb0ELb1ELb0ELb0EEENS1_19SingleTileSchedulerILb0ELb0ELb1ELi128EEEEEEEEEvNT_6ParamsE,"a",@progbits
	.sectionflags	@""
	.align	4
.nv.constant0._ZN7cutlass13device_kernelIN5flash19enable_sm80_to_sm89INS1_16FlashAttnFwdSm80INS1_25CollectiveMainloopFwdSm80ILi4ELi1ELb0EN4cute5tupleIJNS5_1CILi128EEENS7_ILi64EEES8_EEELi128ENS_6half_tEfNS_4arch4Sm80ELb0ELb0ELb1ELb0ELb1ELb0ELb1ELb0EEENS1_21CollectiveEpilogueFwdINS6_IJS8_S8_S9_EEENS6_IJNS7_ILi1EEESH_SH_EEESB_SD_Li128ELb0ELb1ELb0ELb0EEENS1_19SingleTileSchedulerILb0ELb0ELb1ELi128EEEEEEEEEvNT_6ParamsE:
	.zero		1576


//--------------------- .nv.constant0._ZN7cutlass13device_kernelIN5flash19enable_sm80_to_sm89INS1_16FlashAttnFwdSm80INS1_25CollectiveMainloopFwdSm80ILi4ELi1ELb0EN4cute5tupleIJNS5_1CILi128EEENS7_ILi64EEES8_EEELi128ENS_6half_tEfNS_4arch4Sm80ELb0ELb0ELb1ELb1ELb1ELb0ELb1ELb0EEENS1_21CollectiveEpilogueFwdINS6_IJS8_S8_S9_EEENS6_IJNS7_ILi1EEESH_SH_EEESB_SD_Li128ELb1ELb1ELb0ELb0EEENS1_19SingleTileSchedulerILb1ELb0ELb1ELi128EEEEEEEEEvNT_6ParamsE --------------------------
	.section	.nv.constant0._ZN7cutlass13device_kernelIN5flash19enable_sm80_to_sm89INS1_16FlashAttnFwdSm80INS1_25CollectiveMainloopFwdSm80ILi4ELi1ELb0EN4cute5tupleIJNS5_1CILi128EEENS7_ILi64EEES8_EEELi128ENS_6half_tEfNS_4arch4Sm80ELb0ELb0ELb1ELb1ELb1ELb0ELb1ELb0EEENS1_21CollectiveEpilogueFwdINS6_IJS8_S8_S9_EEENS6_IJNS7_ILi1EEESH_SH_EEESB_SD_Li128ELb1ELb1ELb0ELb0EEENS1_19SingleTileSchedulerILb1ELb0ELb1ELi128EEEEEEEEEvNT_6ParamsE,"a",@progbits
	.sectionflags	@""
	.align	4
.nv.constant0._ZN7cutlass13device_kernelIN5flash19enable_sm80_to_sm89INS1_16FlashAttnFwdSm80INS1_25CollectiveMainloopFwdSm80ILi4ELi1ELb0EN4cute5tupleIJNS5_1CILi128EEENS7_ILi64EEES8_EEELi128ENS_6half_tEfNS_4arch4Sm80ELb0ELb0ELb1ELb1ELb1ELb0ELb1ELb0EEENS1_21CollectiveEpilogueFwdINS6_IJS8_S8_S9_EEENS6_IJNS7_ILi1EEESH_SH_EEESB_SD_Li128ELb1ELb1ELb0ELb0EEENS1_19SingleTileSchedulerILb1ELb0ELb1ELi128EEEEEEEEEvNT_6ParamsE:
	.zero		1576


//--------------------- .nv.constant0._ZN7cutlass13device_kernelIN5flash19enable_sm80_to_sm89INS1_16FlashAttnFwdSm80INS1_25CollectiveMainloopFwdSm80ILi4ELi1ELb0EN4cute5tupleIJNS5_1CILi128EEENS7_ILi64EEES8_EEELi128ENS_6half_tEfNS_4arch4Sm80ELb0ELb0ELb1ELb1ELb1ELb1ELb1ELb0EEENS1_21CollectiveEpilogueFwdINS6_IJS8_S8_S9_EEENS6_IJNS7_ILi1EEESH_SH_EEESB_SD_Li128ELb1ELb1ELb0ELb0EEENS1_19SingleTileSchedulerILb1ELb0ELb1ELi128EEEEEEEEEvNT_6ParamsE --------------------------
	.section	.nv.constant0._ZN7cutlass13device_kernelIN5flash19enable_sm80_to_sm89INS1_16FlashAttnFwdSm80INS1_25CollectiveMainloopFwdSm80ILi4ELi1ELb0EN4cute5tupleIJNS5_1CILi128EEENS7_ILi64EEES8_EEELi128ENS_6half_tEfNS_4arch4Sm80ELb0ELb0ELb1ELb1ELb1ELb1ELb1ELb0EEENS1_21CollectiveEpilogueFwdINS6_IJS8_S8_S9_EEENS6_IJNS7_ILi1EEESH_SH_EEESB_SD_Li128ELb1ELb1ELb0ELb0EEENS1_19SingleTileSchedulerILb1ELb0ELb1ELi128EEEEEEEEEvNT_6ParamsE,"a",@progbits
	.sectionflags	@""
	.align	4
.nv.constant0._ZN7cutlass13device_kernelIN5flash19enable_sm80_to_sm89INS1_16FlashAttnFwdSm80INS1_25CollectiveMainloopFwdSm80ILi4ELi1ELb0EN4cute5tupleIJNS5_1CILi128EEENS7_ILi64EEES8_EEELi128ENS_6half_tEfNS_4arch4Sm80ELb0ELb0ELb1ELb1ELb1ELb1ELb1ELb0EEENS1_21CollectiveEpilogueFwdINS6_IJS8_S8_S9_EEENS6_IJNS7_ILi1EEESH_SH_EEESB_SD_Li128ELb1ELb1ELb0ELb0EEENS1_19SingleTileSchedulerILb1ELb0ELb1ELi128EEEEEEEEEvNT_6ParamsE:
	.zero		1576


//--------------------- .nv.constant0._ZN7cutlass13device_kernelIN5flash19enable_sm80_to_sm89INS1_16FlashAttnFwdSm80INS1_25CollectiveMainloopFwdSm80ILi4ELi1ELb0EN4cute5tupleIJNS5_1CILi128EEENS7_ILi48EEES8_EEELi128ENS_6half_tEfNS_4arch4Sm80ELb0ELb1ELb1ELb0ELb1ELb0ELb1ELb0EEENS1_21CollectiveEpilogueFwdINS6_IJS8_S8_S9_EEENS6_IJNS7_ILi1EEESH_SH_EEESB_SD_Li128ELb0ELb1ELb0ELb0EEENS1_19SingleTileSchedulerILb0ELb0ELb1ELi128EEEEEEEEEvNT_6ParamsE --------------------------
	.section	.nv.constant0._ZN7cutlass13device_kernelIN5flash19enable_sm80_to_sm89INS1_16FlashAttnFwdSm80INS1_25CollectiveMainloopFwdSm80ILi4ELi1ELb0EN4cute5tupleIJNS5_1CILi128EEENS7_ILi48EEES8_EEELi128ENS_6half_tEfNS_4arch4Sm80ELb0ELb1ELb1ELb0ELb1ELb0ELb1ELb0EEENS1_21CollectiveEpilogueFwdINS6_IJS8_S8_S9_EEENS6_IJNS7_ILi1EEESH_SH_EEESB_SD_Li128ELb0ELb1ELb0ELb0EEENS1_19SingleTileSchedulerILb0ELb0ELb1ELi128EEEEEEEEEvNT_6ParamsE,"a",@progbits
	.sectionflags	@""
	.align	4
.nv.constant0._ZN7cutlass13device_kernelIN5flash19enable_sm80_to_sm89INS1_16FlashAttnFwdSm80INS1_25CollectiveMainloopFwdSm80ILi4ELi1ELb0EN4cute5tupleIJNS5_1CILi128EEENS7_ILi48EEES8_EEELi128ENS_6half_tEfNS_4arch4Sm80ELb0ELb1ELb1ELb0ELb1ELb0ELb1ELb0EEENS1_21CollectiveEpilogueFwdINS6_IJS8_S8_S9_EEENS6_IJNS7_ILi1EEESH_SH_EEESB_SD_Li128ELb0ELb1ELb0ELb0EEENS1_19SingleTileSchedulerILb0ELb0ELb1ELi128EEEEEEEEEvNT_6ParamsE:
	.zero		1576


//--------------------- .nv.constant0._ZN7cutlass13device_kernelIN5flash19enable_sm80_to_sm89INS1_16FlashAttnFwdSm80INS1_25CollectiveMainloopFwdSm80ILi4ELi1ELb0EN4cute5tupleIJNS5_1CILi128EEENS7_ILi48EEES8_EEELi128ENS_6half_tEfNS_4arch4Sm80ELb0ELb1ELb1ELb1ELb1ELb0ELb1ELb0EEENS1_21CollectiveEpilogueFwdINS6_IJS8_S8_S9_EEENS6_IJNS7_ILi1EEESH_SH_EEESB_SD_Li128ELb1ELb1ELb0ELb0EEENS1_19SingleTileSchedulerILb1ELb0ELb1ELi128EEEEEEEEEvNT_6ParamsE --------------------------
	.section	.nv.constant0._ZN7cutlass13device_kernelIN5flash19enable_sm80_to_sm89INS1_16FlashAttnFwdSm80INS1_25CollectiveMainloopFwdSm80ILi4ELi1ELb0EN4cute5tupleIJNS5_1CILi128EEENS7_ILi48EEES8_EEELi128ENS_6half_tEfNS_4arch4Sm80ELb0ELb1ELb1ELb1ELb1ELb0ELb1ELb0EEENS1_21CollectiveEpilogueFwdINS6_IJS8_S8_S9_EEENS6_IJNS7_ILi1EEESH_SH_EEESB_SD_Li128ELb1ELb1ELb0ELb0EEENS1_19SingleTileSchedulerILb1ELb0ELb1ELi128EEEEEEEEEvNT_6ParamsE,"a",@progbits
	.sectionflags	@""
	.align	4
.nv.constant0._ZN7cutlass13device_kernelIN5flash19enable_sm80_to_sm89INS1_16FlashAttnFwdSm80INS1_25CollectiveMainloopFwdSm80ILi4ELi1ELb0EN4cute5tupleIJNS5_1CILi128EEENS7_ILi48EEES8_EEELi128ENS_6half_tEfNS_4arch4Sm80ELb0ELb1ELb1ELb1ELb1ELb0ELb1ELb0EEENS1_21CollectiveEpilogueFwdINS6_IJS8_S8_S9_EEENS6_IJNS7_ILi1EEESH_SH_EEESB_SD_Li128ELb1ELb1ELb0ELb0EEENS1_19SingleTileSchedulerILb1ELb0ELb1ELi128EEEEEEEEEvNT_6ParamsE:
	.zero		1576


//--------------------- .nv.constant0._ZN7cutlass13device_kernelIN5flash19enable_sm80_to_sm89INS1_16FlashAttnFwdSm80INS1_25CollectiveMainloopFwdSm80ILi4ELi1ELb0EN4cute5tupleIJNS5_1CILi128EEENS7_ILi48EEES8_EEELi128ENS_6half_tEfNS_4arch4Sm80ELb0ELb1ELb1ELb1ELb1ELb1ELb1ELb0EEENS1_21CollectiveEpilogueFwdINS6_IJS8_S8_S9_EEENS6_IJNS7_ILi1EEESH_SH_EEESB_SD_Li128ELb1ELb1ELb0ELb0EEENS1_19SingleTileSchedulerILb1ELb0ELb1ELi128EEEEEEEEEvNT_6ParamsE --------------------------
	.section	.nv.constant0._ZN7cutlass13device_kernelIN5flash19enable_sm80_to_sm89INS1_16FlashAttnFwdSm80INS1_25CollectiveMainloopFwdSm80ILi4ELi1ELb0EN4cute5tupleIJNS5_1CILi128EEENS7_ILi48EEES8_EEELi128ENS_6half_tEfNS_4arch4Sm80ELb0ELb1ELb1ELb1ELb1ELb1ELb1ELb0EEENS1_21CollectiveEpilogueFwdINS6_IJS8_S8_S9_EEENS6_IJNS7_ILi1EEESH_SH_EEESB_SD_Li128ELb1ELb1ELb0ELb0EEENS1_19SingleTileSchedulerILb1ELb0ELb1ELi128EEEEEEEEEvNT_6ParamsE,"a",@progbits
	.sectionflags	@""
	.align	4
.nv.constant0._ZN7cutlass13device_kernelIN5flash19enable_sm80_to_sm89INS1_16FlashAttnFwdSm80INS1_25CollectiveMainloopFwdSm80ILi4ELi1ELb0EN4cute5tupleIJNS5_1CILi128EEENS7_ILi48EEES8_EEELi128ENS_6half_tEfNS_4arch4Sm80ELb0ELb1ELb1ELb1ELb1ELb1ELb1ELb0EEENS1_21CollectiveEpilogueFwdINS6_IJS8_S8_S9_EEENS6_IJNS7_ILi1EEESH_SH_EEESB_SD_Li128ELb1ELb1ELb0ELb0EEENS1_19SingleTileSchedulerILb1ELb0ELb1ELi128EEEEEEEEEvNT_6ParamsE:
	.zero		1576


//--------------------- .nv.constant0._ZN7cutlass13device_kernelIN5flash19enable_sm80_to_sm89INS1_16FlashAttnFwdSm80INS1_25CollectiveMainloopFwdSm80ILi4ELi1ELb0EN4cute5tupleIJNS5_1CILi128EEENS7_ILi64EEES8_EEELi128ENS_6half_tEfNS_4arch4Sm80ELb1ELb0ELb1ELb0ELb1ELb0ELb1ELb0EEENS1_21CollectiveEpilogueFwdINS6_IJS8_S8_S9_EEENS6_IJNS7_ILi1EEESH_SH_EEESB_SD_Li128ELb0ELb1ELb0ELb0EEENS1_30DynamicPersistentTileSchedulerILi128ELi128ELb0ELb1ELb0EEEEEEEEEvNT_6ParamsE --------------------------
	.section	.nv.constant0._ZN7cutlass13device_kernelIN5flash19enable_sm80_to_sm89INS1_16FlashAttnFwdSm80INS1_25CollectiveMainloopFwdSm80ILi4ELi1ELb0EN4cute5tupleIJNS5_1CILi128EEENS7_ILi64EEES8_EEELi128ENS_6half_tEfNS_4arch4Sm80ELb1ELb0ELb1ELb0ELb1ELb0ELb1ELb0EEENS1_21CollectiveEpilogueFwdINS6_IJS8_S8_S9_EEENS6_IJNS7_ILi1EEESH_SH_EEESB_SD_Li128ELb0ELb1ELb0ELb0EEENS1_30DynamicPersistentTileSchedulerILi128ELi128ELb0ELb1ELb0EEEEEEEEEvNT_6ParamsE,"a",@progbits
	.sectionflags	@""
	.align	4
.nv.constant0._ZN7cutlass13device_kernelIN5flash19enable_sm80_to_sm89INS1_16FlashAttnFwdSm80INS1_25CollectiveMainloopFwdSm80ILi4ELi1ELb0EN4cute5tupleIJNS5_1CILi128EEENS7_ILi64EEES8_EEELi128ENS_6half_tEfNS_4arch4Sm80ELb1ELb0ELb1ELb0ELb1ELb0ELb1ELb0EEENS1_21CollectiveEpilogueFwdINS6_IJS8_S8_S9_EEENS6_IJNS7_ILi1EEESH_SH_EEESB_SD_Li128ELb0ELb1ELb0ELb0EEENS1_30DynamicPersistentTileSchedulerILi128ELi128ELb0ELb1ELb0EEEEEEEEEvNT_6ParamsE:
	.zero		1592


//--------------------- .nv.constant0._ZN7cutlass13device_kernelIN5flash19enable_sm80_to_sm89INS1_16FlashAttnFwdSm80INS1_25CollectiveMainloopFwdSm80ILi4ELi1ELb0EN4cute5tupleIJNS5_1CILi128EEENS7_ILi64EEES8_EEELi128ENS_6half_tEfNS_4arch4Sm80ELb1ELb0ELb1ELb1ELb1ELb0ELb1ELb0EEENS1_21CollectiveEpilogueFwdINS6_IJS8_S8_S9_EEENS6_IJNS7_ILi1EEESH_SH_EEESB_SD_Li128ELb1ELb1ELb0ELb0EEENS1_19SingleTileSchedulerILb1ELb0ELb1ELi128EEEEEEEEEvNT_6ParamsE --------------------------
	.section	.nv.constant0._ZN7cutlass13device_kernelIN5flash19enable_sm80_to_sm89INS1_16FlashAttnFwdSm80INS1_25CollectiveMainloopFwdSm80ILi4ELi1ELb0EN4cute5tupleIJNS5_1CILi128EEENS7_ILi64EEES8_EEELi128ENS_6half_tEfNS_4arch4Sm80ELb1ELb0ELb1ELb1ELb1ELb0ELb1ELb0EEENS1_21CollectiveEpilogueFwdINS6_IJS8_S8_S9_EEENS6_IJNS7_ILi1EEESH_SH_EEESB_SD_Li128ELb1ELb1ELb0ELb0EEENS1_19SingleTileSchedulerILb1ELb0ELb1ELi128EEEEEEEEEvNT_6ParamsE,"a",@progbits
	.sectionflags	@""
	.align	4
.nv.constant0._ZN7cutlass13device_kernelIN5flash19enable_sm80_to_sm89INS1_16FlashAttnFwdSm80INS1_25CollectiveMainloopFwdSm80ILi4ELi1ELb0EN4cute5tupleIJNS5_1CILi128EEENS7_ILi64EEES8_EEELi128ENS_6half_tEfNS_4arch4Sm80ELb1ELb0ELb1ELb1ELb1ELb0ELb1ELb0EEENS1_21CollectiveEpilogueFwdINS6_IJS8_S8_S9_EEENS6_IJNS7_ILi1EEESH_SH_EEESB_SD_Li128ELb1ELb1ELb0ELb0EEENS1_19SingleTileSchedulerILb1ELb0ELb1ELi128EEEEEEEEEvNT_6ParamsE:
	.zero		1576


//--------------------- .nv.constant0._ZN7cutlass13device_kernelIN5flash19enable_sm80_to_sm89INS1_16FlashAttnFwdSm80INS1_25CollectiveMainloopFwdSm80ILi4ELi1ELb0EN4cute5tupleIJNS5_1CILi128EEENS7_ILi64EEES8_EEELi128ENS_6half_tEfNS_4arch4Sm80ELb1ELb0ELb1ELb1ELb1ELb1ELb1ELb0EEENS1_21CollectiveEpilogueFwdINS6_IJS8_S8_S9_EEENS6_IJNS7_ILi1EEESH_SH_EEESB_SD_Li128ELb1ELb1ELb0ELb0EEENS1_19SingleTileSchedulerILb1ELb0ELb1ELi128EEEEEEEEEvNT_6ParamsE --------------------------
	.section	.nv.constant0._ZN7cutlass13device_kernelIN5flash19enable_sm80_to_sm89INS1_16FlashAttnFwdSm80INS1_25CollectiveMainloopFwdSm80ILi4ELi1ELb0EN4cute5tupleIJNS5_1CILi128EEENS7_ILi64EEES8_EEELi128ENS_6half_tEfNS_4arch4Sm80ELb1ELb0ELb1ELb1ELb1ELb1ELb1ELb0EEENS1_21CollectiveEpilogueFwdINS6_IJS8_S8_S9_EEENS6_IJNS7_ILi1EEESH_SH_EEESB_SD_Li128ELb1ELb1ELb0ELb0EEENS1_19SingleTileSchedulerILb1ELb0ELb1ELi128EEEEEEEEEvNT_6ParamsE,"a",@progbits
	.sectionflags	@""
	.align	4
.nv.constant0._ZN7cutlass13device_kernelIN5flash19enable_sm80_to_sm89INS1_16FlashAttnFwdSm80INS1_25CollectiveMainloopFwdSm80ILi4ELi1ELb0EN4cute5tupleIJNS5_1CILi128EEENS7_ILi64EEES8_EEELi128ENS_6half_tEfNS_4arch4Sm80ELb1ELb0ELb1ELb1ELb1ELb1ELb1ELb0EEENS1_21CollectiveEpilogueFwdINS6_IJS8_S8_S9_EEENS6_IJNS7_ILi1EEESH_SH_EEESB_SD_Li128ELb1ELb1ELb0ELb0EEENS1_19SingleTileSchedulerILb1ELb0ELb1ELi128EEEEEEEEEvNT_6ParamsE:
	.zero		1576


//--------------------- SYMBOLS --------------------------

	.type		.nv.reservedSmem.offset0,@object
	.size		.nv.reservedSmem.offset0,0x4
